//
// Generated by NVIDIA NVVM Compiler
//
// Compiler Build ID: CL-36424714
// Cuda compilation tools, release 13.0, V13.0.88
// Based on NVVM 20.0.0
//

.version 9.0
.target sm_100
.address_size 64

	// .globl	_Z20find_nearest_clusterPfS_S_Piiii
.extern .shared .align 16 .b8 delta[];

.visible .entry _Z20find_nearest_clusterPfS_S_Piiii(
	.param .u64 .ptr .align 1 _Z20find_nearest_clusterPfS_S_Piiii_param_0,
	.param .u64 .ptr .align 1 _Z20find_nearest_clusterPfS_S_Piiii_param_1,
	.param .u64 .ptr .align 1 _Z20find_nearest_clusterPfS_S_Piiii_param_2,
	.param .u64 .ptr .align 1 _Z20find_nearest_clusterPfS_S_Piiii_param_3,
	.param .u32 _Z20find_nearest_clusterPfS_S_Piiii_param_4,
	.param .u32 _Z20find_nearest_clusterPfS_S_Piiii_param_5,
	.param .u32 _Z20find_nearest_clusterPfS_S_Piiii_param_6
)
{
	.reg .pred 	%p<33>;
	.reg .b32 	%r<153>;
	.reg .b32 	%f<181>;
	.reg .b64 	%rd<115>;

	ld.param.u64 	%rd9, [_Z20find_nearest_clusterPfS_S_Piiii_param_0];
	ld.param.u64 	%rd10, [_Z20find_nearest_clusterPfS_S_Piiii_param_1];
	ld.param.u32 	%r82, [_Z20find_nearest_clusterPfS_S_Piiii_param_4];
	ld.param.u32 	%r83, [_Z20find_nearest_clusterPfS_S_Piiii_param_5];
	ld.param.u32 	%r84, [_Z20find_nearest_clusterPfS_S_Piiii_param_6];
	cvta.to.global.u64 	%rd1, %rd9;
	cvta.to.global.u64 	%rd2, %rd10;
	mov.u32 	%r152, %ntid.x;
	mov.u32 	%r2, %ctaid.x;
	mov.u32 	%r3, %tid.x;
	mad.lo.s32 	%r4, %r152, %r2, %r3;
	setp.ge.u32 	%p1, %r4, %r83;
	@%p1 bra 	$L__BB0_42;
	shl.b32 	%r85, %r3, 2;
	mov.u32 	%r86, delta;
	add.s32 	%r5, %r86, %r85;
	mov.b32 	%r87, 0;
	st.shared.u32 	[%r5], %r87;
	bar.sync 	0;
	setp.lt.s32 	%p2, %r84, 1;
	mov.f32 	%f167, 0f00000000;
	@%p2 bra 	$L__BB0_13;
	and.b32  	%r6, %r84, 7;
	setp.lt.u32 	%p3, %r84, 8;
	mov.f32 	%f167, 0f00000000;
	mov.b32 	%r125, 0;
	@%p3 bra 	$L__BB0_5;
	and.b32  	%r125, %r84, 2147483640;
	mov.f32 	%f167, 0f00000000;
	mov.b32 	%r142, 0;
	mul.wide.s32 	%rd15, %r83, 4;
	mul.wide.s32 	%rd17, %r82, 4;
$L__BB0_4:
	.pragma "nounroll";
	mad.lo.s32 	%r90, %r142, %r83, %r4;
	mul.lo.s32 	%r91, %r142, %r82;
	mul.wide.s32 	%rd11, %r90, 4;
	add.s64 	%rd12, %rd2, %rd11;
	ld.global.f32 	%f36, [%rd12];
	mul.wide.s32 	%rd13, %r91, 4;
	add.s64 	%rd14, %rd1, %rd13;
	ld.global.f32 	%f37, [%rd14];
	sub.f32 	%f38, %f36, %f37;
	fma.rn.f32 	%f39, %f38, %f38, %f167;
	add.s64 	%rd16, %rd12, %rd15;
	ld.global.f32 	%f40, [%rd16];
	add.s64 	%rd18, %rd14, %rd17;
	ld.global.f32 	%f41, [%rd18];
	sub.f32 	%f42, %f40, %f41;
	fma.rn.f32 	%f43, %f42, %f42, %f39;
	add.s64 	%rd19, %rd16, %rd15;
	ld.global.f32 	%f44, [%rd19];
	add.s64 	%rd20, %rd18, %rd17;
	ld.global.f32 	%f45, [%rd20];
	sub.f32 	%f46, %f44, %f45;
	fma.rn.f32 	%f47, %f46, %f46, %f43;
	add.s64 	%rd21, %rd19, %rd15;
	ld.global.f32 	%f48, [%rd21];
	add.s64 	%rd22, %rd20, %rd17;
	ld.global.f32 	%f49, [%rd22];
	sub.f32 	%f50, %f48, %f49;
	fma.rn.f32 	%f51, %f50, %f50, %f47;
	add.s64 	%rd23, %rd21, %rd15;
	ld.global.f32 	%f52, [%rd23];
	add.s64 	%rd24, %rd22, %rd17;
	ld.global.f32 	%f53, [%rd24];
	sub.f32 	%f54, %f52, %f53;
	fma.rn.f32 	%f55, %f54, %f54, %f51;
	add.s64 	%rd25, %rd23, %rd15;
	ld.global.f32 	%f56, [%rd25];
	add.s64 	%rd26, %rd24, %rd17;
	ld.global.f32 	%f57, [%rd26];
	sub.f32 	%f58, %f56, %f57;
	fma.rn.f32 	%f59, %f58, %f58, %f55;
	add.s64 	%rd27, %rd25, %rd15;
	ld.global.f32 	%f60, [%rd27];
	add.s64 	%rd28, %rd26, %rd17;
	ld.global.f32 	%f61, [%rd28];
	sub.f32 	%f62, %f60, %f61;
	fma.rn.f32 	%f63, %f62, %f62, %f59;
	add.s64 	%rd29, %rd27, %rd15;
	ld.global.f32 	%f64, [%rd29];
	add.s64 	%rd30, %rd28, %rd17;
	ld.global.f32 	%f65, [%rd30];
	sub.f32 	%f66, %f64, %f65;
	fma.rn.f32 	%f167, %f66, %f66, %f63;
	add.s32 	%r142, %r142, 8;
	setp.eq.s32 	%p4, %r142, %r125;
	@%p4 bra 	$L__BB0_5;
	bra.uni 	$L__BB0_4;
$L__BB0_5:
	setp.eq.s32 	%p5, %r6, 0;
	@%p5 bra 	$L__BB0_13;
	and.b32  	%r9, %r84, 3;
	setp.lt.u32 	%p6, %r6, 4;
	@%p6 bra 	$L__BB0_8;
	mad.lo.s32 	%r92, %r125, %r83, %r4;
	mul.lo.s32 	%r93, %r125, %r82;
	mul.wide.s32 	%rd31, %r92, 4;
	add.s64 	%rd32, %rd2, %rd31;
	ld.global.f32 	%f68, [%rd32];
	mul.wide.s32 	%rd33, %r93, 4;
	add.s64 	%rd34, %rd1, %rd33;
	ld.global.f32 	%f69, [%rd34];
	sub.f32 	%f70, %f68, %f69;
	fma.rn.f32 	%f71, %f70, %f70, %f167;
	mul.wide.s32 	%rd35, %r83, 4;
	add.s64 	%rd36, %rd32, %rd35;
	ld.global.f32 	%f72, [%rd36];
	mul.wide.s32 	%rd37, %r82, 4;
	add.s64 	%rd38, %rd34, %rd37;
	ld.global.f32 	%f73, [%rd38];
	sub.f32 	%f74, %f72, %f73;
	fma.rn.f32 	%f75, %f74, %f74, %f71;
	add.s64 	%rd39, %rd36, %rd35;
	ld.global.f32 	%f76, [%rd39];
	add.s64 	%rd40, %rd38, %rd37;
	ld.global.f32 	%f77, [%rd40];
	sub.f32 	%f78, %f76, %f77;
	fma.rn.f32 	%f79, %f78, %f78, %f75;
	add.s64 	%rd41, %rd39, %rd35;
	ld.global.f32 	%f80, [%rd41];
	add.s64 	%rd42, %rd40, %rd37;
	ld.global.f32 	%f81, [%rd42];
	sub.f32 	%f82, %f80, %f81;
	fma.rn.f32 	%f167, %f82, %f82, %f79;
	add.s32 	%r125, %r125, 4;
$L__BB0_8:
	setp.eq.s32 	%p7, %r9, 0;
	@%p7 bra 	$L__BB0_13;
	setp.eq.s32 	%p8, %r9, 1;
	@%p8 bra 	$L__BB0_11;
	mad.lo.s32 	%r94, %r125, %r83, %r4;
	mul.lo.s32 	%r95, %r125, %r82;
	mul.wide.s32 	%rd43, %r94, 4;
	add.s64 	%rd44, %rd2, %rd43;
	ld.global.f32 	%f84, [%rd44];
	mul.wide.s32 	%rd45, %r95, 4;
	add.s64 	%rd46, %rd1, %rd45;
	ld.global.f32 	%f85, [%rd46];
	sub.f32 	%f86, %f84, %f85;
	fma.rn.f32 	%f87, %f86, %f86, %f167;
	mul.wide.s32 	%rd47, %r83, 4;
	add.s64 	%rd48, %rd44, %rd47;
	ld.global.f32 	%f88, [%rd48];
	mul.wide.s32 	%rd49, %r82, 4;
	add.s64 	%rd50, %rd46, %rd49;
	ld.global.f32 	%f89, [%rd50];
	sub.f32 	%f90, %f88, %f89;
	fma.rn.f32 	%f167, %f90, %f90, %f87;
	add.s32 	%r125, %r125, 2;
$L__BB0_11:
	and.b32  	%r96, %r84, 1;
	setp.eq.b32 	%p9, %r96, 1;
	not.pred 	%p10, %p9;
	@%p10 bra 	$L__BB0_13;
	mad.lo.s32 	%r97, %r125, %r83, %r4;
	mul.lo.s32 	%r98, %r125, %r82;
	mul.wide.s32 	%rd51, %r97, 4;
	add.s64 	%rd52, %rd2, %rd51;
	ld.global.f32 	%f91, [%rd52];
	mul.wide.s32 	%rd53, %r98, 4;
	add.s64 	%rd54, %rd1, %rd53;
	ld.global.f32 	%f92, [%rd54];
	sub.f32 	%f93, %f91, %f92;
	fma.rn.f32 	%f167, %f93, %f93, %f167;
$L__BB0_13:
	setp.lt.s32 	%p11, %r82, 2;
	mov.b32 	%r151, 0;
	@%p11 bra 	$L__BB0_34;
	setp.lt.s32 	%p12, %r84, 1;
	@%p12 bra 	$L__BB0_28;
	and.b32  	%r14, %r84, 7;
	and.b32  	%r15, %r84, 3;
	and.b32  	%r16, %r84, 2147483640;
	and.b32  	%r17, %r84, 1;
	neg.s32 	%r18, %r16;
	shl.b32 	%r19, %r82, 3;
	shl.b32 	%r20, %r82, 1;
	mul.lo.s32 	%r21, %r82, 3;
	shl.b32 	%r22, %r82, 2;
	mul.lo.s32 	%r23, %r82, 5;
	mul.lo.s32 	%r24, %r82, 6;
	mul.lo.s32 	%r25, %r82, 7;
	shl.b32 	%r26, %r83, 3;
	mov.b32 	%r151, 0;
	mov.b32 	%r128, 1;
	mul.wide.s32 	%rd99, %r83, 4;
	mul.wide.u32 	%rd80, %r19, 4;
$L__BB0_16:
	setp.lt.u32 	%p19, %r84, 8;
	mov.f32 	%f176, 0f00000000;
	mov.b32 	%r140, 0;
	@%p19 bra 	$L__BB0_19;
	add.s32 	%r137, %r82, %r128;
	add.s32 	%r136, %r20, %r128;
	add.s32 	%r135, %r21, %r128;
	add.s32 	%r134, %r22, %r128;
	add.s32 	%r133, %r23, %r128;
	add.s32 	%r132, %r24, %r128;
	add.s32 	%r131, %r25, %r128;
	mul.wide.u32 	%rd55, %r128, 4;
	add.s64 	%rd114, %rd1, %rd55;
	mov.f32 	%f176, 0f00000000;
	mov.u32 	%r130, %r4;
	mov.u32 	%r138, %r18;
$L__BB0_18:
	.pragma "nounroll";
	mul.wide.s32 	%rd56, %r130, 4;
	add.s64 	%rd57, %rd2, %rd56;
	ld.global.f32 	%f97, [%rd57];
	ld.global.f32 	%f98, [%rd114];
	sub.f32 	%f99, %f97, %f98;
	fma.rn.f32 	%f100, %f99, %f99, %f176;
	add.s64 	%rd59, %rd57, %rd99;
	ld.global.f32 	%f101, [%rd59];
	mul.wide.u32 	%rd60, %r137, 4;
	add.s64 	%rd61, %rd1, %rd60;
	ld.global.f32 	%f102, [%rd61];
	sub.f32 	%f103, %f101, %f102;
	fma.rn.f32 	%f104, %f103, %f103, %f100;
	add.s64 	%rd62, %rd59, %rd99;
	ld.global.f32 	%f105, [%rd62];
	mul.wide.u32 	%rd63, %r136, 4;
	add.s64 	%rd64, %rd1, %rd63;
	ld.global.f32 	%f106, [%rd64];
	sub.f32 	%f107, %f105, %f106;
	fma.rn.f32 	%f108, %f107, %f107, %f104;
	add.s64 	%rd65, %rd62, %rd99;
	ld.global.f32 	%f109, [%rd65];
	mul.wide.u32 	%rd66, %r135, 4;
	add.s64 	%rd67, %rd1, %rd66;
	ld.global.f32 	%f110, [%rd67];
	sub.f32 	%f111, %f109, %f110;
	fma.rn.f32 	%f112, %f111, %f111, %f108;
	add.s64 	%rd68, %rd65, %rd99;
	ld.global.f32 	%f113, [%rd68];
	mul.wide.u32 	%rd69, %r134, 4;
	add.s64 	%rd70, %rd1, %rd69;
	ld.global.f32 	%f114, [%rd70];
	sub.f32 	%f115, %f113, %f114;
	fma.rn.f32 	%f116, %f115, %f115, %f112;
	add.s64 	%rd71, %rd68, %rd99;
	ld.global.f32 	%f117, [%rd71];
	mul.wide.u32 	%rd72, %r133, 4;
	add.s64 	%rd73, %rd1, %rd72;
	ld.global.f32 	%f118, [%rd73];
	sub.f32 	%f119, %f117, %f118;
	fma.rn.f32 	%f120, %f119, %f119, %f116;
	add.s64 	%rd74, %rd71, %rd99;
	ld.global.f32 	%f121, [%rd74];
	mul.wide.u32 	%rd75, %r132, 4;
	add.s64 	%rd76, %rd1, %rd75;
	ld.global.f32 	%f122, [%rd76];
	sub.f32 	%f123, %f121, %f122;
	fma.rn.f32 	%f124, %f123, %f123, %f120;
	add.s64 	%rd77, %rd74, %rd99;
	ld.global.f32 	%f125, [%rd77];
	mul.wide.u32 	%rd78, %r131, 4;
	add.s64 	%rd79, %rd1, %rd78;
	ld.global.f32 	%f126, [%rd79];
	sub.f32 	%f127, %f125, %f126;
	fma.rn.f32 	%f176, %f127, %f127, %f124;
	add.s32 	%r138, %r138, 8;
	add.s32 	%r137, %r137, %r19;
	add.s32 	%r136, %r136, %r19;
	add.s32 	%r135, %r135, %r19;
	add.s32 	%r134, %r134, %r19;
	add.s32 	%r133, %r133, %r19;
	add.s32 	%r132, %r132, %r19;
	add.s32 	%r131, %r131, %r19;
	add.s64 	%rd114, %rd114, %rd80;
	add.s32 	%r130, %r130, %r26;
	setp.ne.s32 	%p20, %r138, 0;
	mov.u32 	%r140, %r16;
	@%p20 bra 	$L__BB0_18;
$L__BB0_19:
	setp.eq.s32 	%p21, %r14, 0;
	@%p21 bra 	$L__BB0_27;
	add.s32 	%r111, %r14, -1;
	setp.lt.u32 	%p22, %r111, 3;
	@%p22 bra 	$L__BB0_22;
	mad.lo.s32 	%r112, %r140, %r83, %r4;
	mad.lo.s32 	%r113, %r140, %r82, %r128;
	mul.wide.s32 	%rd81, %r112, 4;
	add.s64 	%rd82, %rd2, %rd81;
	ld.global.f32 	%f129, [%rd82];
	mul.wide.u32 	%rd83, %r113, 4;
	add.s64 	%rd84, %rd1, %rd83;
	ld.global.f32 	%f130, [%rd84];
	sub.f32 	%f131, %f129, %f130;
	fma.rn.f32 	%f132, %f131, %f131, %f176;
	add.s32 	%r114, %r113, %r82;
	add.s64 	%rd86, %rd82, %rd99;
	ld.global.f32 	%f133, [%rd86];
	mul.wide.u32 	%rd87, %r114, 4;
	add.s64 	%rd88, %rd1, %rd87;
	ld.global.f32 	%f134, [%rd88];
	sub.f32 	%f135, %f133, %f134;
	fma.rn.f32 	%f136, %f135, %f135, %f132;
	add.s32 	%r115, %r114, %r82;
	add.s64 	%rd89, %rd86, %rd99;
	ld.global.f32 	%f137, [%rd89];
	mul.wide.u32 	%rd90, %r115, 4;
	add.s64 	%rd91, %rd1, %rd90;
	ld.global.f32 	%f138, [%rd91];
	sub.f32 	%f139, %f137, %f138;
	fma.rn.f32 	%f140, %f139, %f139, %f136;
	add.s32 	%r116, %r115, %r82;
	add.s64 	%rd92, %rd89, %rd99;
	ld.global.f32 	%f141, [%rd92];
	mul.wide.u32 	%rd93, %r116, 4;
	add.s64 	%rd94, %rd1, %rd93;
	ld.global.f32 	%f142, [%rd94];
	sub.f32 	%f143, %f141, %f142;
	fma.rn.f32 	%f176, %f143, %f143, %f140;
	add.s32 	%r140, %r140, 4;
$L__BB0_22:
	setp.eq.s32 	%p23, %r15, 0;
	@%p23 bra 	$L__BB0_27;
	setp.eq.s32 	%p24, %r15, 1;
	@%p24 bra 	$L__BB0_25;
	mad.lo.s32 	%r117, %r140, %r83, %r4;
	mad.lo.s32 	%r118, %r140, %r82, %r128;
	mul.wide.s32 	%rd95, %r117, 4;
	add.s64 	%rd96, %rd2, %rd95;
	ld.global.f32 	%f145, [%rd96];
	mul.wide.u32 	%rd97, %r118, 4;
	add.s64 	%rd98, %rd1, %rd97;
	ld.global.f32 	%f146, [%rd98];
	sub.f32 	%f147, %f145, %f146;
	fma.rn.f32 	%f148, %f147, %f147, %f176;
	add.s32 	%r119, %r118, %r82;
	add.s64 	%rd100, %rd96, %rd99;
	ld.global.f32 	%f149, [%rd100];
	mul.wide.u32 	%rd101, %r119, 4;
	add.s64 	%rd102, %rd1, %rd101;
	ld.global.f32 	%f150, [%rd102];
	sub.f32 	%f151, %f149, %f150;
	fma.rn.f32 	%f176, %f151, %f151, %f148;
	add.s32 	%r140, %r140, 2;
$L__BB0_25:
	setp.eq.s32 	%p25, %r17, 0;
	@%p25 bra 	$L__BB0_27;
	mad.lo.s32 	%r120, %r140, %r83, %r4;
	mad.lo.s32 	%r121, %r140, %r82, %r128;
	mul.wide.s32 	%rd103, %r120, 4;
	add.s64 	%rd104, %rd2, %rd103;
	ld.global.f32 	%f152, [%rd104];
	mul.wide.u32 	%rd105, %r121, 4;
	add.s64 	%rd106, %rd1, %rd105;
	ld.global.f32 	%f153, [%rd106];
	sub.f32 	%f154, %f152, %f153;
	fma.rn.f32 	%f176, %f154, %f154, %f176;
$L__BB0_27:
	setp.lt.f32 	%p26, %f176, %f167;
	selp.b32 	%r151, %r128, %r151, %p26;
	selp.f32 	%f167, %f176, %f167, %p26;
	add.s32 	%r128, %r128, 1;
	setp.eq.s32 	%p27, %r128, %r82;
	@%p27 bra 	$L__BB0_34;
	bra.uni 	$L__BB0_16;
$L__BB0_28:
	add.s32 	%r61, %r82, -1;
	add.s32 	%r103, %r82, -2;
	and.b32  	%r62, %r61, 3;
	setp.lt.u32 	%p13, %r103, 3;
	mov.b32 	%r151, 0;
	mov.b32 	%r148, 1;
	@%p13 bra 	$L__BB0_31;
	and.b32  	%r63, %r61, -4;
	mov.b32 	%r151, 0;
	mov.b32 	%r143, 1;
$L__BB0_30:
	setp.gt.f32 	%p14, %f167, 0f00000000;
	selp.b32 	%r151, %r143, %r151, %p14;
	selp.f32 	%f167, 0f00000000, %f167, %p14;
	add.s32 	%r148, %r143, 4;
	add.s32 	%r106, %r143, 3;
	setp.ne.s32 	%p15, %r106, %r63;
	mov.u32 	%r143, %r148;
	@%p15 bra 	$L__BB0_30;
$L__BB0_31:
	setp.eq.s32 	%p16, %r62, 0;
	@%p16 bra 	$L__BB0_34;
	mov.b32 	%r150, 0;
$L__BB0_33:
	.pragma "nounroll";
	setp.gt.f32 	%p17, %f167, 0f00000000;
	selp.b32 	%r151, %r148, %r151, %p17;
	selp.f32 	%f167, 0f00000000, %f167, %p17;
	add.s32 	%r148, %r148, 1;
	add.s32 	%r150, %r150, 1;
	setp.ne.s32 	%p18, %r150, %r62;
	@%p18 bra 	$L__BB0_33;
$L__BB0_34:
	ld.param.u64 	%rd113, [_Z20find_nearest_clusterPfS_S_Piiii_param_3];
	cvta.to.global.u64 	%rd107, %rd113;
	mul.wide.u32 	%rd108, %r4, 4;
	add.s64 	%rd6, %rd107, %rd108;
	ld.global.u32 	%r122, [%rd6];
	setp.eq.s32 	%p28, %r122, %r151;
	@%p28 bra 	$L__BB0_36;
	ld.shared.f32 	%f155, [%r5];
	add.f32 	%f156, %f155, 0f3F800000;
	st.shared.f32 	[%r5], %f156;
$L__BB0_36:
	st.global.u32 	[%rd6], %r151;
	bar.sync 	0;
	setp.lt.u32 	%p29, %r152, 2;
	@%p29 bra 	$L__BB0_40;
$L__BB0_37:
	shr.u32 	%r81, %r152, 1;
	setp.ge.u32 	%p30, %r3, %r81;
	@%p30 bra 	$L__BB0_39;
	shl.b32 	%r123, %r81, 2;
	add.s32 	%r124, %r5, %r123;
	ld.shared.f32 	%f157, [%r124];
	ld.shared.f32 	%f158, [%r5];
	add.f32 	%f159, %f157, %f158;
	st.shared.f32 	[%r5], %f159;
$L__BB0_39:
	bar.sync 	0;
	setp.gt.u32 	%p31, %r152, 3;
	mov.u32 	%r152, %r81;
	@%p31 bra 	$L__BB0_37;
$L__BB0_40:
	setp.ne.s32 	%p32, %r3, 0;
	@%p32 bra 	$L__BB0_42;
	ld.param.u64 	%rd112, [_Z20find_nearest_clusterPfS_S_Piiii_param_2];
	ld.shared.f32 	%f160, [delta];
	cvta.to.global.u64 	%rd109, %rd112;
	mul.wide.u32 	%rd110, %r2, 4;
	add.s64 	%rd111, %rd109, %rd110;
	st.global.f32 	[%rd111], %f160;
$L__BB0_42:
	ret;

}


// ===== COMPILED SASS (sm_100) =====

	.target	sm_100

	.elftype	@"ET_EXEC"


//--------------------- .note.nv.tkinfo           --------------------------
	.section	.note.nv.tkinfo,"",@"SHT_NOTE"
	.sectionflags	@"SHF_NOTE_NV_TKINFO"
	.tkinfo
        /*0018*/ 	.word	0x00000002
        /*0030*/ 	.string	""
        /*0030*/ 	.string	"ptxas"
        /*0030*/ 	.string	"Cuda compilation tools, release 13.0, V13.0.88"
        /*0030*/ 	.string	"Build cuda_13.0.r13.0/compiler.36424714_0"
        /*0030*/ 	.string	"-arch sm_100 -m 64 "



//--------------------- .note.nv.cuinfo           --------------------------
	.section	.note.nv.cuinfo,"",@"SHT_NOTE"
	.sectionflags	@"SHF_NOTE_NV_CUINFO"
        /*0018*/ 	.short	0x0002
        /*001a*/ 	.short	0x0064
        /*001c*/ 	.short	0x0082
	.zero		2


//--------------------- .nv.info                  --------------------------
	.section	.nv.info,"",@"SHT_CUDA_INFO"
	.align	4


	//----- nvinfo : EIATTR_REGCOUNT
	.align		4
        /*0000*/ 	.byte	0x04, 0x2f
        /*0002*/ 	.short	(.L_1 - .L_0)
	.align		4
.L_0:
        /*0004*/ 	.word	index@(_Z20find_nearest_clusterPfS_S_Piiii)
        /*0008*/ 	.word	0x00000020


	//----- nvinfo : EIATTR_FRAME_SIZE
	.align		4
.L_1:
        /*000c*/ 	.byte	0x04, 0x11
        /*000e*/ 	.short	(.L_3 - .L_2)
	.align		4
.L_2:
        /*0010*/ 	.word	index@(_Z20find_nearest_clusterPfS_S_Piiii)
        /*0014*/ 	.word	0x00000000


	//----- nvinfo : EIATTR_MIN_STACK_SIZE
	.align		4
.L_3:
        /*0018*/ 	.byte	0x04, 0x12
        /*001a*/ 	.short	(.L_5 - .L_4)
	.align		4
.L_4:
        /*001c*/ 	.word	index@(_Z20find_nearest_clusterPfS_S_Piiii)
        /*0020*/ 	.word	0x00000000
.L_5:


//--------------------- .nv.compat                --------------------------
	.section	.nv.compat,"",@"SHT_CUDA_COMPAT_INFO"
	.align	4
        /*0000*/ 	.byte	0x02, 0x09, 0x00, 0x00, 0x02, 0x02, 0x01, 0x00, 0x02, 0x05, 0x05, 0x00, 0x03, 0x07, 0x01, 0x01
        /*0010*/ 	.byte	0x02, 0x03, 0x00, 0x00, 0x02, 0x06, 0x01, 0x00, 0x04, 0x0b, 0x08, 0x00, 0x09, 0x00, 0x00, 0x00
        /*0020*/ 	.byte	0x00, 0x00, 0x00, 0x00


//--------------------- .nv.info._Z20find_nearest_clusterPfS_S_Piiii --------------------------
	.section	.nv.info._Z20find_nearest_clusterPfS_S_Piiii,"",@"SHT_CUDA_INFO"
	.sectionflags	@""
	.align	4


	//----- nvinfo : EIATTR_CUDA_API_VERSION
	.align		4
        /*0000*/ 	.byte	0x04, 0x37
        /*0002*/ 	.short	(.L_7 - .L_6)
.L_6:
        /*0004*/ 	.word	0x00000082


	//----- nvinfo : EIATTR_KPARAM_INFO
	.align		4
.L_7:
        /*0008*/ 	.byte	0x04, 0x17
        /*000a*/ 	.short	(.L_9 - .L_8)
.L_8:
        /*000c*/ 	.word	0x00000000
        /*0010*/ 	.short	0x0006
        /*0012*/ 	.short	0x0028
        /*0014*/ 	.byte	0x00, 0xf0, 0x11, 0x00


	//----- nvinfo : EIATTR_KPARAM_INFO
	.align		4
.L_9:
        /*0018*/ 	.byte	0x04, 0x17
        /*001a*/ 	.short	(.L_11 - .L_10)
.L_10:
        /*001c*/ 	.word	0x00000000
        /*0020*/ 	.short	0x0005
        /*0022*/ 	.short	0x0024
        /*0024*/ 	.byte	0x00, 0xf0, 0x11, 0x00


	//----- nvinfo : EIATTR_KPARAM_INFO
	.align		4
.L_11:
        /*0028*/ 	.byte	0x04, 0x17
        /*002a*/ 	.short	(.L_13 - .L_12)
.L_12:
        /*002c*/ 	.word	0x00000000
        /*0030*/ 	.short	0x0004
        /*0032*/ 	.short	0x0020
        /*0034*/ 	.byte	0x00, 0xf0, 0x11, 0x00


	//----- nvinfo : EIATTR_KPARAM_INFO
	.align		4
.L_13:
        /*0038*/ 	.byte	0x04, 0x17
        /*003a*/ 	.short	(.L_15 - .L_14)
.L_14:
        /*003c*/ 	.word	0x00000000
        /*0040*/ 	.short	0x0003
        /*0042*/ 	.short	0x0018
        /*0044*/ 	.byte	0x00, 0xf5, 0x21, 0x00


	//----- nvinfo : EIATTR_KPARAM_INFO
	.align		4
.L_15:
        /*0048*/ 	.byte	0x04, 0x17
        /*004a*/ 	.short	(.L_17 - .L_16)
.L_16:
        /*004c*/ 	.word	0x00000000
        /*0050*/ 	.short	0x0002
        /*0052*/ 	.short	0x0010
        /*0054*/ 	.byte	0x00, 0xf5, 0x21, 0x00


	//----- nvinfo : EIATTR_KPARAM_INFO
	.align		4
.L_17:
        /*0058*/ 	.byte	0x04, 0x17
        /*005a*/ 	.short	(.L_19 - .L_18)
.L_18:
        /*005c*/ 	.word	0x00000000
        /*0060*/ 	.short	0x0001
        /*0062*/ 	.short	0x0008
        /*0064*/ 	.byte	0x00, 0xf5, 0x21, 0x00


	//----- nvinfo : EIATTR_KPARAM_INFO
	.align		4
.L_19:
        /*0068*/ 	.byte	0x04, 0x17
        /*006a*/ 	.short	(.L_21 - .L_20)
.L_20:
        /*006c*/ 	.word	0x00000000
        /*0070*/ 	.short	0x0000
        /*0072*/ 	.short	0x0000
        /*0074*/ 	.byte	0x00, 0xf5, 0x21, 0x00


	//----- nvinfo : EIATTR_SPARSE_MMA_MASK
	.align		4
.L_21:
        /*0078*/ 	.byte	0x03, 0x50
        /*007a*/ 	.short	0x0000


	//----- nvinfo : EIATTR_MAXREG_COUNT
	.align		4
        /*007c*/ 	.byte	0x03, 0x1b
        /*007e*/ 	.short	0x00ff


	//----- nvinfo : EIATTR_NUM_BARRIERS
	.align		4
        /*0080*/ 	.byte	0x02, 0x4c
        /*0082*/ 	.byte	0x01
	.zero		1


	//----- nvinfo : EIATTR_MERCURY_ISA_VERSION
	.align		4
        /*0084*/ 	.byte	0x03, 0x5f
        /*0086*/ 	.short	0x0101


	//----- nvinfo : EIATTR_VRC_CTA_INIT_COUNT
	.align		4
        /*0088*/ 	.byte	0x02, 0x4a
	.zero		1
	.zero		1


	//----- nvinfo : EIATTR_EXIT_INSTR_OFFSETS
	.align		4
        /*008c*/ 	.byte	0x04, 0x1c
        /*008e*/ 	.short	(.L_23 - .L_22)


	//   ....[0]....
.L_22:
        /*0090*/ 	.word	0x00000080


	//   ....[1]....
        /*0094*/ 	.word	0x00001940


	//   ....[2]....
        /*0098*/ 	.word	0x000019c0


	//----- nvinfo : EIATTR_CBANK_PARAM_SIZE
	.align		4
.L_23:
        /*009c*/ 	.byte	0x03, 0x19
        /*009e*/ 	.short	0x002c


	//----- nvinfo : EIATTR_PARAM_CBANK
	.align		4
        /*00a0*/ 	.byte	0x04, 0x0a
        /*00a2*/ 	.short	(.L_25 - .L_24)
	.align		4
.L_24:
        /*00a4*/ 	.word	index@(.nv.constant0._Z20find_nearest_clusterPfS_S_Piiii)
        /*00a8*/ 	.short	0x0380
        /*00aa*/ 	.short	0x002c


	//----- nvinfo : EIATTR_SW_WAR
	.align		4
.L_25:
        /*00ac*/ 	.byte	0x04, 0x36
        /*00ae*/ 	.short	(.L_27 - .L_26)
.L_26:
        /*00b0*/ 	.word	0x00000008
.L_27:


//--------------------- .nv.callgraph             --------------------------
	.section	.nv.callgraph,"",@"SHT_CUDA_CALLGRAPH"
	.align	4
	.sectionentsize	8
	.align		4
        /*0000*/ 	.word	0x00000000
	.align		4
        /*0004*/ 	.word	0xffffffff
	.align		4
        /*0008*/ 	.word	0x00000000
	.align		4
        /*000c*/ 	.word	0xfffffffe
	.align		4
        /*0010*/ 	.word	0x00000000
	.align		4
        /*0014*/ 	.word	0xfffffffd
	.align		4
        /*0018*/ 	.word	0x00000000
	.align		4
        /*001c*/ 	.word	0xfffffffc


//--------------------- .text._Z20find_nearest_clusterPfS_S_Piiii --------------------------
	.section	.text._Z20find_nearest_clusterPfS_S_Piiii,"ax",@progbits
	.align	128
        .global         _Z20find_nearest_clusterPfS_S_Piiii
        .type           _Z20find_nearest_clusterPfS_S_Piiii,@function
        .size           _Z20find_nearest_clusterPfS_S_Piiii,(.L_x_17 - _Z20find_nearest_clusterPfS_S_Piiii)
        .other          _Z20find_nearest_clusterPfS_S_Piiii,@"STO_CUDA_ENTRY STV_DEFAULT"
_Z20find_nearest_clusterPfS_S_Piiii:
.text._Z20find_nearest_clusterPfS_S_Piiii:
[----:B------:R-:W-:Y:S01]  /*0000*/  LDC R1, c[0x0][0x37c] ;  /* 0x0000df00ff017b82 */ /* 0x000fe20000000800 */
[----:B------:R-:W0:Y:S01]  /*0010*/  S2R R0, SR_CTAID.X ;  /* 0x0000000000007919 */ /* 0x000e220000002500 */
[----:B------:R-:W0:Y:S01]  /*0020*/  LDCU UR5, c[0x0][0x360] ;  /* 0x00006c00ff0577ac */ /* 0x000e220008000800 */
[----:B------:R-:W0:Y:S01]  /*0030*/  S2R R3, SR_TID.X ;  /* 0x0000000000037919 */ /* 0x000e220000002100 */
[----:B------:R-:W1:Y:S02]  /*0040*/  LDCU UR4, c[0x0][0x3a4] ;  /* 0x00007480ff0477ac */ /* 0x000e640008000800 */
[----:B-1----:R-:W-:Y:S01]  /*0050*/  MOV R15, UR4 ;  /* 0x00000004000f7c02 */ /* 0x002fe20008000f00 */
[----:B0-----:R-:W-:-:S05]  /*0060*/  IMAD R2, R0, UR5, R3 ;  /* 0x0000000500027c24 */ /* 0x001fca000f8e0203 */
[----:B------:R-:W-:-:S13]  /*0070*/  ISETP.GE.U32.AND P0, PT, R2, R15, PT ;  /* 0x0000000f0200720c */ /* 0x000fda0003f06070 */
[----:B------:R-:W-:Y:S05]  /*0080*/  @P0 EXIT ;  /* 0x000000000000094d */ /* 0x000fea0003800000 */
[----:B------:R-:W0:Y:S01]  /*0090*/  S2UR UR6, SR_CgaCtaId ;  /* 0x00000000000679c3 */ /* 0x000e220000008800 */
[----:B------:R-:W-:Y:S01]  /*00a0*/  UMOV UR4, 0x400 ;  /* 0x0000040000047882 */ /* 0x000fe20000000000 */
[----:B------:R-:W1:Y:S01]  /*00b0*/  LDCU.64 UR8, c[0x0][0x358] ;  /* 0x00006b00ff0877ac */ /* 0x000e620008000a00 */
[----:B0-----:R-:W-:-:S06]  /*00c0*/  ULEA UR4, UR6, UR4, 0x18 ;  /* 0x0000000406047291 */ /* 0x001fcc000f8ec0ff */
[----:B------:R-:W-:Y:S01]  /*00d0*/  LEA R4, R3, UR4, 0x2 ;  /* 0x0000000403047c11 */ /* 0x000fe2000f8e10ff */
[----:B------:R-:W-:-:S04]  /*00e0*/  HFMA2 R3, -RZ, RZ, 0, 0 ;  /* 0x00000000ff037431 */ /* 0x000fc800000001ff */
[----:B------:R-:W0:Y:S01]  /*00f0*/  LDCU UR4, c[0x0][0x3a8] ;  /* 0x00007500ff0477ac */ /* 0x000e220008000800 */
[----:B------:R2:W-:Y:S01]  /*0100*/  STS [R4], RZ ;  /* 0x000000ff04007388 */ /* 0x0005e20000000800 */
[----:B0-----:R-:W-:Y:S01]  /*0110*/  UISETP.GE.AND UP0, UPT, UR4, 0x1, UPT ;  /* 0x000000010400788c */ /* 0x001fe2000bf06270 */
[----:B------:R-:W-:Y:S08]  /*0120*/  BAR.SYNC.DEFER_BLOCKING 0x0 ;  /* 0x0000000000007b1d */ /* 0x000ff00000010000 */
[----:B-12---:R-:W-:Y:S05]  /*0130*/  BRA.U !UP0, `(.L_x_0) ;  /* 0x00000009081c7547 */ /* 0x006fea000b800000 */
[----:B------:R-:W-:Y:S01]  /*0140*/  UISETP.GE.U32.AND UP0, UPT, UR4, 0x8, UPT ;  /* 0x000000080400788c */ /* 0x000fe2000bf06070 */
[----:B------:R-:W-:Y:S01]  /*0150*/  MOV R3, RZ ;  /* 0x000000ff00037202 */ /* 0x000fe20000000f00 */
[----:B------:R-:W-:Y:S01]  /*0160*/  ULOP3.LUT UR6, UR4, 0x7, URZ, 0xc0, !UPT ;  /* 0x0000000704067892 */ /* 0x000fe2000f8ec0ff */
[----:B------:R-:W-:-:S03]  /*0170*/  MOV R4, RZ ;  /* 0x000000ff00047202 */ /* 0x000fc60000000f00 */
[----:B------:R-:W-:-:S03]  /*0180*/  UISETP.NE.AND UP1, UPT, UR6, URZ, UPT ;  /* 0x000000ff0600728c */ /* 0x000fc6000bf25270 */
[----:B------:R-:W-:Y:S08]  /*0190*/  BRA.U !UP0, `(.L_x_1) ;  /* 0x0000000108f07547 */ /* 0x000ff0000b800000 */
[----:B------:R-:W-:Y:S01]  /*01a0*/  ULOP3.LUT UR4, UR4, 0x7ffffff8, URZ, 0xc0, !UPT ;  /* 0x7ffffff804047892 */ /* 0x000fe2000f8ec0ff */
[----:B------:R-:W-:Y:S01]  /*01b0*/  HFMA2 R7, -RZ, RZ, 0, 0 ;  /* 0x00000000ff077431 */ /* 0x000fe200000001ff */
[----:B------:R-:W-:-:S04]  /*01c0*/  MOV R3, RZ ;  /* 0x000000ff00037202 */ /* 0x000fc80000000f00 */
[----:B------:R-:W-:-:S07]  /*01d0*/  MOV R4, UR4 ;  /* 0x0000000400047c02 */ /* 0x000fce0008000f00 */
.L_x_2:
[----:B------:R-:W0:Y:S08]  /*01e0*/  LDC.64 R14, c[0x0][0x3a0] ;  /* 0x0000e800ff0e7b82 */ /* 0x000e300000000a00 */
[----:B------:R-:W1:Y:S08]  /*01f0*/  LDC.64 R8, c[0x0][0x380] ;  /* 0x0000e000ff087b82 */ /* 0x000e700000000a00 */
[----:B------:R-:W2:Y:S01]  /*0200*/  LDC.64 R28, c[0x0][0x388] ;  /* 0x0000e200ff1c7b82 */ /* 0x000ea20000000a00 */
[----:B0-----:R-:W-:-:S02]  /*0210*/  IMAD R11, R7, R14, RZ ;  /* 0x0000000e070b7224 */ /* 0x001fc400078e02ff */
[----:B------:R-:W-:Y:S02]  /*0220*/  IMAD R5, R7, R15, R2 ;  /* 0x0000000f07057224 */ /* 0x000fe400078e0202 */
[----:B-1----:R-:W-:-:S04]  /*0230*/  IMAD.WIDE R8, R11, 0x4, R8 ;  /* 0x000000040b087825 */ /* 0x002fc800078e0208 */
[----:B------:R-:W-:-:S04]  /*0240*/  IMAD.WIDE R12, R14, 0x4, R8 ;  /* 0x000000040e0c7825 */ /* 0x000fc800078e0208 */
[----:B--2---:R-:W-:Y:S01]  /*0250*/  IMAD.WIDE R28, R5, 0x4, R28 ;  /* 0x00000004051c7825 */ /* 0x004fe200078e021c */
[----:B------:R0:W2:Y:S03]  /*0260*/  LDG.E R26, desc[UR8][R12.64] ;  /* 0x000000080c1a7981 */ /* 0x0000a6000c1e1900 */
[C---:B------:R-:W-:Y:S01]  /*0270*/  IMAD.WIDE R20, R14.reuse, 0x4, R12 ;  /* 0x000000040e147825 */ /* 0x040fe200078e020c */
[----:B------:R-:W3:Y:S03]  /*0280*/  LDG.E R5, desc[UR8][R8.64] ;  /* 0x0000000808057981 */ /* 0x000ee6000c1e1900 */
[C---:B------:R-:W-:Y:S01]  /*0290*/  IMAD.WIDE R22, R15.reuse, 0x4, R28 ;  /* 0x000000040f167825 */ /* 0x040fe200078e021c */
[----:B------:R-:W4:Y:S03]  /*02a0*/  LDG.E R24, desc[UR8][R20.64] ;  /* 0x0000000814187981 */ /* 0x000f26000c1e1900 */
[C---:B------:R-:W-:Y:S01]  /*02b0*/  IMAD.WIDE R16, R14.reuse, 0x4, R20 ;  /* 0x000000040e107825 */ /* 0x040fe200078e0214 */
[----:B------:R1:W2:Y:S03]  /*02c0*/  LDG.E R27, desc[UR8][R22.64] ;  /* 0x00000008161b7981 */ /* 0x0002a6000c1e1900 */
[C---:B------:R-:W-:Y:S01]  /*02d0*/  IMAD.WIDE R18, R15.reuse, 0x4, R22 ;  /* 0x000000040f127825 */ /* 0x040fe200078e0216 */
[----:B------:R-:W3:Y:S03]  /*02e0*/  LDG.E R28, desc[UR8][R28.64] ;  /* 0x000000081c1c7981 */ /* 0x000ee6000c1e1900 */
[----:B0-----:R-:W-:Y:S01]  /*02f0*/  IMAD.WIDE R12, R14, 0x4, R16 ;  /* 0x000000040e0c7825 */ /* 0x001fe200078e0210 */
[----:B------:R0:W5:Y:S03]  /*0300*/  LDG.E R10, desc[UR8][R16.64] ;  /* 0x00000008100a7981 */ /* 0x000166000c1e1900 */
[C---:B-1----:R-:W-:Y:S01]  /*0310*/  IMAD.WIDE R22, R15.reuse, 0x4, R18 ;  /* 0x000000040f167825 */ /* 0x042fe200078e0212 */
[----:B------:R1:W4:Y:S04]  /*0320*/  LDG.E R25, desc[UR8][R18.64] ;  /* 0x0000000812197981 */ /* 0x000328000c1e1900 */
[----:B------:R-:W5:Y:S01]  /*0330*/  LDG.E R11, desc[UR8][R22.64] ;  /* 0x00000008160b7981 */ /* 0x000f62000c1e1900 */
[----:B------:R-:W-:-:S04]  /*0340*/  IMAD.WIDE R8, R15, 0x4, R22 ;  /* 0x000000040f087825 */ /* 0x000fc800078e0216 */
[----:B0-----:R-:W-:-:S04]  /*0350*/  IMAD.WIDE R16, R14, 0x4, R12 ;  /* 0x000000040e107825 */ /* 0x001fc800078e020c */
[C---:B-1----:R-:W-:Y:S02]  /*0360*/  IMAD.WIDE R18, R15.reuse, 0x4, R8 ;  /* 0x000000040f127825 */ /* 0x042fe400078e0208 */
[----:B------:R-:W5:Y:S02]  /*0370*/  LDG.E R9, desc[UR8][R8.64] ;  /* 0x0000000808097981 */ /* 0x000f64000c1e1900 */
[----:B------:R-:W-:Y:S02]  /*0380*/  IMAD.WIDE R20, R15, 0x4, R18 ;  /* 0x000000040f147825 */ /* 0x000fe400078e0212 */
[----:B------:R-:W5:Y:S04]  /*0390*/  LDG.E R6, desc[UR8][R18.64] ;  /* 0x0000000812067981 */ /* 0x000f68000c1e1900 */
[----:B------:R0:W5:Y:S02]  /*03a0*/  LDG.E R8, desc[UR8][R12.64] ;  /* 0x000000080c087981 */ /* 0x000164000c1e1900 */
[----:B0-----:R-:W-:-:S02]  /*03b0*/  IMAD.WIDE R12, R14, 0x4, R16 ;  /* 0x000000040e0c7825 */ /* 0x001fc400078e0210 */
[----:B------:R-:W5:Y:S02]  /*03c0*/  LDG.E R17, desc[UR8][R16.64] ;  /* 0x0000000810117981 */ /* 0x000f64000c1e1900 */
[----:B------:R-:W-:Y:S02]  /*03d0*/  IMAD.WIDE R22, R14, 0x4, R12 ;  /* 0x000000040e167825 */ /* 0x000fe400078e020c */
[----:B------:R-:W5:Y:S04]  /*03e0*/  LDG.E R29, desc[UR8][R12.64] ;  /* 0x000000080c1d7981 */ /* 0x000f68000c1e1900 */
[----:B------:R0:W5:Y:S04]  /*03f0*/  LDG.E R14, desc[UR8][R20.64] ;  /* 0x00000008140e7981 */ /* 0x000168000c1e1900 */
[----:B------:R-:W5:Y:S01]  /*0400*/  LDG.E R23, desc[UR8][R22.64] ;  /* 0x0000000816177981 */ /* 0x000f62000c1e1900 */
[----:B0-----:R-:W-:-:S06]  /*0410*/  IMAD.WIDE R20, R15, 0x4, R20 ;  /* 0x000000040f147825 */ /* 0x001fcc00078e0214 */
[----:B------:R-:W5:Y:S01]  /*0420*/  LDG.E R20, desc[UR8][R20.64] ;  /* 0x0000000814147981 */ /* 0x000f62000c1e1900 */
[----:B------:R-:W-:-:S04]  /*0430*/  IADD3 R7, PT, PT, R7, 0x8, RZ ;  /* 0x0000000807077810 */ /* 0x000fc80007ffe0ff */
[----:B------:R-:W-:Y:S01]  /*0440*/  ISETP.NE.AND P0, PT, R7, R4, PT ;  /* 0x000000040700720c */ /* 0x000fe20003f05270 */
[----:B--2---:R-:W-:Y:S01]  /*0450*/  FADD R26, R27, -R26 ;  /* 0x8000001a1b1a7221 */ /* 0x004fe20000000000 */
[----:B---3--:R-:W-:-:S04]  /*0460*/  FADD R28, R28, -R5 ;  /* 0x800000051c1c7221 */ /* 0x008fc80000000000 */
[----:B------:R-:W-:-:S04]  /*0470*/  FFMA R3, R28, R28, R3 ;  /* 0x0000001c1c037223 */ /* 0x000fc80000000003 */
[----:B------:R-:W-:Y:S01]  /*0480*/  FFMA R3, R26, R26, R3 ;  /* 0x0000001a1a037223 */ /* 0x000fe20000000003 */
[----:B----4-:R-:W-:Y:S01]  /*0490*/  FADD R24, R25, -R24 ;  /* 0x8000001819187221 */ /* 0x010fe20000000000 */
[----:B-----5:R-:W-:-:S03]  /*04a0*/  FADD R10, R11, -R10 ;  /* 0x8000000a0b0a7221 */ /* 0x020fc60000000000 */
[----:B------:R-:W-:-:S04]  /*04b0*/  FFMA R3, R24, R24, R3 ;  /* 0x0000001818037223 */ /* 0x000fc80000000003 */
[----:B------:R-:W-:Y:S01]  /*04c0*/  FFMA R3, R10, R10, R3 ;  /* 0x0000000a0a037223 */ /* 0x000fe20000000003 */
[----:B------:R-:W-:-:S04]  /*04d0*/  FADD R8, R9, -R8 ;  /* 0x8000000809087221 */ /* 0x000fc80000000000 */
[----:B------:R-:W-:Y:S01]  /*04e0*/  FFMA R3, R8, R8, R3 ;  /* 0x0000000808037223 */ /* 0x000fe20000000003 */
[----:B------:R-:W-:-:S04]  /*04f0*/  FADD R6, R6, -R17 ;  /* 0x8000001106067221 */ /* 0x000fc80000000000 */
[----:B------:R-:W-:Y:S01]  /*0500*/  FFMA R3, R6, R6, R3 ;  /* 0x0000000606037223 */ /* 0x000fe20000000003 */
[----:B------:R-:W-:-:S04]  /*0510*/  FADD R14, R14, -R29 ;  /* 0x8000001d0e0e7221 */ /* 0x000fc80000000000 */
[----:B------:R-:W-:Y:S01]  /*0520*/  FFMA R3, R14, R14, R3 ;  /* 0x0000000e0e037223 */ /* 0x000fe20000000003 */
[----:B------:R-:W-:-:S04]  /*0530*/  FADD R20, R20, -R23 ;  /* 0x8000001714147221 */ /* 0x000fc80000000000 */
[----:B------:R-:W-:Y:S01]  /*0540*/  FFMA R3, R20, R20, R3 ;  /* 0x0000001414037223 */ /* 0x000fe20000000003 */
[----:B------:R-:W-:Y:S06]  /*0550*/  @P0 BRA `(.L_x_2) ;  /* 0xfffffffc00200947 */ /* 0x000fec000383ffff */
.L_x_1:
[----:B------:R-:W-:Y:S05]  /*0560*/  BRA.U !UP1, `(.L_x_0) ;  /* 0x0000000509107547 */ /* 0x000fea000b800000 */
[----:B------:R-:W0:Y:S01]  /*0570*/  LDC R5, c[0x0][0x3a8] ;  /* 0x0000ea00ff057b82 */ /* 0x000e220000000800 */
[----:B------:R-:W-:Y:S01]  /*0580*/  UISETP.GE.U32.AND UP0, UPT, UR6, 0x4, UPT ;  /* 0x000000040600788c */ /* 0x000fe2000bf06070 */
[----:B0-----:R-:W-:-:S04]  /*0590*/  LOP3.LUT R24, R5, 0x3, RZ, 0xc0, !PT ;  /* 0x0000000305187812 */ /* 0x001fc800078ec0ff */
[----:B------:R-:W-:-:S04]  /*05a0*/  ISETP.NE.AND P0, PT, R24, RZ, PT ;  /* 0x000000ff1800720c */ /* 0x000fc80003f05270 */
[----:B------:R-:W-:Y:S09]  /*05b0*/  BRA.U !UP0, `(.L_x_3) ;  /* 0x0000000108787547 */ /* 0x000ff2000b800000 */
[----:B------:R-:W0:Y:S01]  /*05c0*/  LDC R9, c[0x0][0x3a0] ;  /* 0x0000e800ff097b82 */ /* 0x000e220000000800 */
[----:B------:R-:W-:-:S07]  /*05d0*/  IMAD R7, R4, R15, R2 ;  /* 0x0000000f04077224 */ /* 0x000fce00078e0202 */
[----:B------:R-:W1:Y:S08]  /*05e0*/  LDC.64 R20, c[0x0][0x388] ;  /* 0x0000e200ff147b82 */ /* 0x000e700000000a00 */
[----:B------:R-:W2:Y:S01]  /*05f0*/  LDC.64 R22, c[0x0][0x380] ;  /* 0x0000e000ff167b82 */ /* 0x000ea20000000a00 */
[----:B0-----:R-:W-:Y:S02]  /*0600*/  IMAD R11, R4, R9, RZ ;  /* 0x00000009040b7224 */ /* 0x001fe400078e02ff */
[----:B-1----:R-:W-:-:S05]  /*0610*/  IMAD.WIDE R20, R7, 0x4, R20 ;  /* 0x0000000407147825 */ /* 0x002fca00078e0214 */
[----:B------:R-:W3:Y:S01]  /*0620*/  LDG.E R14, desc[UR8][R20.64] ;  /* 0x00000008140e7981 */ /* 0x000ee2000c1e1900 */
[----:B--2---:R-:W-:-:S04]  /*0630*/  IMAD.WIDE R22, R11, 0x4, R22 ;  /* 0x000000040b167825 */ /* 0x004fc800078e0216 */
[----:B------:R-:W-:-:S04]  /*0640*/  IMAD.WIDE R10, R15, 0x4, R20 ;  /* 0x000000040f0a7825 */ /* 0x000fc800078e0214 */
[----:B------:R-:W-:Y:S02]  /*0650*/  IMAD.WIDE R6, R9, 0x4, R22 ;  /* 0x0000000409067825 */ /* 0x000fe400078e0216 */
[----:B------:R-:W3:Y:S02]  /*0660*/  LDG.E R23, desc[UR8][R22.64] ;  /* 0x0000000816177981 */ /* 0x000ee4000c1e1900 */
[----:B------:R-:W-:Y:S02]  /*0670*/  IMAD.WIDE R12, R15, 0x4, R10 ;  /* 0x000000040f0c7825 */ /* 0x000fe400078e020a */
[----:B------:R-:W2:Y:S02]  /*0680*/  LDG.E R10, desc[UR8][R10.64] ;  /* 0x000000080a0a7981 */ /* 0x000ea4000c1e1900 */
[----:B------:R-:W-:Y:S02]  /*0690*/  IMAD.WIDE R16, R9, 0x4, R6 ;  /* 0x0000000409107825 */ /* 0x000fe400078e0206 */
[----:B------:R-:W2:Y:S02]  /*06a0*/  LDG.E R7, desc[UR8][R6.64] ;  /* 0x0000000806077981 */ /* 0x000ea4000c1e1900 */
[----:B------:R-:W-:-:S02]  /*06b0*/  IMAD.WIDE R18, R15, 0x4, R12 ;  /* 0x000000040f127825 */ /* 0x000fc400078e020c */
[----:B------:R-:W4:Y:S02]  /*06c0*/  LDG.E R25, desc[UR8][R12.64] ;  /* 0x000000080c197981 */ /* 0x000f24000c1e1900 */
[----:B------:R-:W-:Y:S02]  /*06d0*/  IMAD.WIDE R8, R9, 0x4, R16 ;  /* 0x0000000409087825 */ /* 0x000fe400078e0210 */
[----:B------:R-:W4:Y:S04]  /*06e0*/  LDG.E R26, desc[UR8][R16.64] ;  /* 0x00000008101a7981 */ /* 0x000f28000c1e1900 */
[----:B------:R-:W5:Y:S04]  /*06f0*/  LDG.E R18, desc[UR8][R18.64] ;  /* 0x0000000812127981 */ /* 0x000f68000c1e1900 */
[----:B------:R-:W5:Y:S01]  /*0700*/  LDG.E R9, desc[UR8][R8.64] ;  /* 0x0000000808097981 */ /* 0x000f62000c1e1900 */
[----:B------:R-:W-:Y:S01]  /*0710*/  IADD3 R4, PT, PT, R4, 0x4, RZ ;  /* 0x0000000404047810 */ /* 0x000fe20007ffe0ff */
[----:B---3--:R-:W-:-:S04]  /*0720*/  FADD R14, R14, -R23 ;  /* 0x800000170e0e7221 */ /* 0x008fc80000000000 */
[----:B------:R-:W-:Y:S01]  /*0730*/  FFMA R3, R14, R14, R3 ;  /* 0x0000000e0e037223 */ /* 0x000fe20000000003 */
[----:B--2---:R-:W-:-:S04]  /*0740*/  FADD R10, R10, -R7 ;  /* 0x800000070a0a7221 */ /* 0x004fc80000000000 */
[----:B------:R-:W-:Y:S01]  /*0750*/  FFMA R3, R10, R10, R3 ;  /* 0x0000000a0a037223 */ /* 0x000fe20000000003 */
[----:B----4-:R-:W-:-:S04]  /*0760*/  FADD R26, R25, -R26 ;  /* 0x8000001a191a7221 */ /* 0x010fc80000000000 */
[----:B------:R-:W-:Y:S01]  /*0770*/  FFMA R3, R26, R26, R3 ;  /* 0x0000001a1a037223 */ /* 0x000fe20000000003 */
[----:B-----5:R-:W-:-:S04]  /*0780*/  FADD R6, R18, -R9 ;  /* 0x8000000912067221 */ /* 0x020fc80000000000 */
[----:B------:R-:W-:-:S07]  /*0790*/  FFMA R3, R6, R6, R3 ;  /* 0x0000000606037223 */ /* 0x000fce0000000003 */
.L_x_3:
[----:B------:R-:W-:Y:S05]  /*07a0*/  @!P0 BRA `(.L_x_0) ;  /* 0x0000000000808947 */ /* 0x000fea0003800000 */
[----:B------:R-:W-:Y:S01]  /*07b0*/  ISETP.NE.AND P0, PT, R24, 0x1, PT ;  /* 0x000000011800780c */ /* 0x000fe20003f05270 */
[----:B------:R-:W0:Y:S01]  /*07c0*/  LDC.64 R10, c[0x0][0x388] ;  /* 0x0000e200ff0a7b82 */ /* 0x000e220000000a00 */
[----:B------:R-:W-:-:S04]  /*07d0*/  LOP3.LUT R5, R5, 0x1, RZ, 0xc0, !PT ;  /* 0x0000000105057812 */ /* 0x000fc800078ec0ff */
[----:B------:R-:W-:-:S03]  /*07e0*/  ISETP.NE.U32.AND P1, PT, R5, 0x1, PT ;  /* 0x000000010500780c */ /* 0x000fc60003f25070 */
[----:B------:R-:W1:Y:S04]  /*07f0*/  LDC.64 R12, c[0x0][0x380] ;  /* 0x0000e000ff0c7b82 */ /* 0x000e680000000a00 */
[----:B------:R-:W-:-:S04]  /*0800*/  @P0 IMAD R17, R4, R15, R2 ;  /* 0x0000000f04110224 */ /* 0x000fc800078e0202 */
[----:B------:R-:W2:Y:S08]  /*0810*/  @P0 LDC R21, c[0x0][0x3a0] ;  /* 0x0000e800ff150b82 */ /* 0x000eb00000000800 */
[----:B------:R-:W3:Y:S01]  /*0820*/  @!P1 LDC R23, c[0x0][0x3a0] ;  /* 0x0000e800ff179b82 */ /* 0x000ee20000000800 */
[----:B0-----:R-:W-:-:S05]  /*0830*/  @P0 IMAD.WIDE R16, R17, 0x4, R10 ;  /* 0x0000000411100825 */ /* 0x001fca00078e020a */
[----:B------:R-:W4:Y:S02]  /*0840*/  @P0 LDG.E R5, desc[UR8][R16.64] ;  /* 0x0000000810050981 */ /* 0x000f24000c1e1900 */
[----:B------:R-:W0:Y:S08]  /*0850*/  LDC.64 R8, c[0x0][0x388] ;  /* 0x0000e200ff087b82 */ /* 0x000e300000000a00 */
[----:B------:R-:W5:Y:S01]  /*0860*/  LDC.64 R6, c[0x0][0x380] ;  /* 0x0000e000ff067b82 */ /* 0x000f620000000a00 */
[C---:B--2---:R-:W-:Y:S01]  /*0870*/  @P0 IMAD R19, R4.reuse, R21, RZ ;  /* 0x0000001504130224 */ /* 0x044fe200078e02ff */
[----:B------:R-:W-:-:S03]  /*0880*/  @P0 IADD3 R4, PT, PT, R4, 0x2, RZ ;  /* 0x0000000204040810 */ /* 0x000fc60007ffe0ff */
[----:B-1----:R-:W-:-:S04]  /*0890*/  @P0 IMAD.WIDE R18, R19, 0x4, R12 ;  /* 0x0000000413120825 */ /* 0x002fc800078e020c */
[----:B------:R-:W-:-:S04]  /*08a0*/  @P0 IMAD.WIDE R10, R15, 0x4, R16 ;  /* 0x000000040f0a0825 */ /* 0x000fc800078e0210 */
[----:B------:R-:W-:Y:S02]  /*08b0*/  @P0 IMAD.WIDE R12, R21, 0x4, R18 ;  /* 0x00000004150c0825 */ /* 0x000fe400078e0212 */
[----:B------:R-:W4:Y:S02]  /*08c0*/  @P0 LDG.E R18, desc[UR8][R18.64] ;  /* 0x0000000812120981 */ /* 0x000f24000c1e1900 */
[C---:B------:R-:W-:Y:S02]  /*08d0*/  @!P1 IMAD R15, R4.reuse, R15, R2 ;  /* 0x0000000f040f9224 */ /* 0x040fe400078e0202 */
[----:B---3--:R-:W-:Y:S01]  /*08e0*/  @!P1 IMAD R21, R4, R23, RZ ;  /* 0x0000001704159224 */ /* 0x008fe200078e02ff */
[----:B------:R-:W2:Y:S01]  /*08f0*/  @P0 LDG.E R10, desc[UR8][R10.64] ;  /* 0x000000080a0a0981 */ /* 0x000ea2000c1e1900 */
[----:B0-----:R-:W-:-:S03]  /*0900*/  @!P1 IMAD.WIDE R8, R15, 0x4, R8 ;  /* 0x000000040f089825 */ /* 0x001fc600078e0208 */
[----:B------:R-:W2:Y:S01]  /*0910*/  @P0 LDG.E R13, desc[UR8][R12.64] ;  /* 0x000000080c0d0981 */ /* 0x000ea2000c1e1900 */
[----:B-----5:R-:W-:-:S03]  /*0920*/  @!P1 IMAD.WIDE R6, R21, 0x4, R6 ;  /* 0x0000000415069825 */ /* 0x020fc600078e0206 */
[----:B------:R-:W3:Y:S04]  /*0930*/  @!P1 LDG.E R8, desc[UR8][R8.64] ;  /* 0x0000000808089981 */ /* 0x000ee8000c1e1900 */
[----:B------:R-:W3:Y:S01]  /*0940*/  @!P1 LDG.E R7, desc[UR8][R6.64] ;  /* 0x0000000806079981 */ /* 0x000ee2000c1e1900 */
[----:B----4-:R-:W-:-:S04]  /*0950*/  @P0 FADD R4, R5, -R18 ;  /* 0x8000001205040221 */ /* 0x010fc80000000000 */
[----:B------:R-:W-:Y:S01]  /*0960*/  @P0 FFMA R4, R4, R4, R3 ;  /* 0x0000000404040223 */ /* 0x000fe20000000003 */
[----:B--2---:R-:W-:-:S04]  /*0970*/  @P0 FADD R5, R10, -R13 ;  /* 0x8000000d0a050221 */ /* 0x004fc80000000000 */
[----:B------:R-:W-:Y:S01]  /*0980*/  @P0 FFMA R3, R5, R5, R4 ;  /* 0x0000000505030223 */ /* 0x000fe20000000004 */
[----:B---3--:R-:W-:-:S04]  /*0990*/  @!P1 FADD R4, R8, -R7 ;  /* 0x8000000708049221 */ /* 0x008fc80000000000 */
[----:B------:R-:W-:-:S07]  /*09a0*/  @!P1 FFMA R3, R4, R4, R3 ;  /* 0x0000000404039223 */ /* 0x000fce0000000003 */
.L_x_0:
[----:B------:R-:W0:Y:S01]  /*09b0*/  LDCU UR6, c[0x0][0x3a0] ;  /* 0x00007400ff0677ac */ /* 0x000e220008000800 */
[----:B------:R-:W-:Y:S01]  /*09c0*/  MOV R4, RZ ;  /* 0x000000ff00047202 */ /* 0x000fe20000000f00 */
[----:B0-----:R-:W-:-:S09]  /*09d0*/  UISETP.GE.AND UP0, UPT, UR6, 0x2, UPT ;  /* 0x000000020600788c */ /* 0x001fd2000bf06270 */
[----:B------:R-:W-:Y:S05]  /*09e0*/  BRA.U !UP0, `(.L_x_4) ;  /* 0x0000000d08607547 */ /* 0x000fea000b800000 */
[----:B------:R-:W0:Y:S02]  /*09f0*/  LDC R7, c[0x0][0x3a8] ;  /* 0x0000ea00ff077b82 */ /* 0x000e240000000800 */
[----:B0-----:R-:W-:-:S13]  /*0a00*/  ISETP.GE.AND P0, PT, R7, 0x1, PT ;  /* 0x000000010700780c */ /* 0x001fda0003f06270 */
[----:B------:R-:W-:Y:S05]  /*0a10*/  @!P0 BRA `(.L_x_5) ;  /* 0x0000000800e08947 */ /* 0x000fea0003800000 */
[C---:B------:R-:W-:Y:S01]  /*0a20*/  LOP3.LUT R5, R7.reuse, 0x7, RZ, 0xc0, !PT ;  /* 0x0000000707057812 */ /* 0x040fe200078ec0ff */
[----:B------:R-:W-:Y:S01]  /*0a30*/  USHF.L.U32 UR4, UR6, 0x3, URZ ;  /* 0x0000000306047899 */ /* 0x000fe200080006ff */
[C---:B------:R-:W-:Y:S02]  /*0a40*/  LOP3.LUT R6, R7.reuse, 0x3, RZ, 0xc0, !PT ;  /* 0x0000000307067812 */ /* 0x040fe400078ec0ff */
[----:B------:R-:W-:Y:S01]  /*0a50*/  LOP3.LUT R7, R7, 0x7ffffff8, RZ, 0xc0, !PT ;  /* 0x7ffffff807077812 */ /* 0x000fe200078ec0ff */
[----:B------:R-:W-:Y:S01]  /*0a60*/  UMOV UR6, 0x1 ;  /* 0x0000000100067882 */ /* 0x000fe20000000000 */
[----:B------:R-:W-:-:S07]  /*0a70*/  MOV R4, RZ ;  /* 0x000000ff00047202 */ /* 0x000fce0000000f00 */
.L_x_10:
[----:B------:R-:W0:Y:S01]  /*0a80*/  LDCU UR7, c[0x0][0x3a8] ;  /* 0x00007500ff0777ac */ /* 0x000e220008000800 */
[----:B------:R-:W-:Y:S01]  /*0a90*/  HFMA2 R28, -RZ, RZ, 0, 0 ;  /* 0x00000000ff1c7431 */ /* 0x000fe200000001ff */
[----:B------:R-:W-:Y:S01]  /*0aa0*/  MOV R23, RZ ;  /* 0x000000ff00177202 */ /* 0x000fe20000000f00 */
[----:B0-----:R-:W-:-:S09]  /*0ab0*/  UISETP.GE.U32.AND UP0, UPT, UR7, 0x8, UPT ;  /* 0x000000080700788c */ /* 0x001fd2000bf06070 */
[----:B------:R-:W-:Y:S05]  /*0ac0*/  BRA.U !UP0, `(.L_x_6) ;  /* 0x00000005086c7547 */ /* 0x000fea000b800000 */
[----:B------:R-:W0:Y:S01]  /*0ad0*/  LDCU UR7, c[0x0][0x3a0] ;  /* 0x00007400ff0777ac */ /* 0x000e220008000800 */
[----:B------:R-:W-:Y:S02]  /*0ae0*/  IADD3 R12, PT, PT, -R7, RZ, RZ ;  /* 0x000000ff070c7210 */ /* 0x000fe40007ffe1ff */
[----:B------:R-:W-:Y:S01]  /*0af0*/  MOV R28, RZ ;  /* 0x000000ff001c7202 */ /* 0x000fe20000000f00 */
[----:B------:R-:W1:Y:S01]  /*0b00*/  LDCU.64 UR24, c[0x0][0x380] ;  /* 0x00007000ff1877ac */ /* 0x000e620008000a00 */
[----:B------:R-:W-:Y:S01]  /*0b10*/  MOV R9, R2 ;  /* 0x0000000200097202 */ /* 0x000fe20000000f00 */
[----:B0-----:R-:W-:Y:S02]  /*0b20*/  UIADD3 UR10, UPT, UPT, UR6, UR7, URZ ;  /* 0x00000007060a7290 */ /* 0x001fe4000fffe0ff */
[----:B------:R-:W-:Y:S02]  /*0b30*/  ULEA UR11, UR7, UR6, 0x1 ;  /* 0x00000006070b7291 */ /* 0x000fe4000f8e08ff */
[----:B------:R-:W-:-:S02]  /*0b40*/  UIMAD UR12, UR7, 0x3, UR6 ;  /* 0x00000003070c78a4 */ /* 0x000fc4000f8e0206 */
[----:B------:R-:W-:Y:S02]  /*0b50*/  ULEA UR13, UR7, UR6, 0x2 ;  /* 0x00000006070d7291 */ /* 0x000fe4000f8e10ff */
[----:B------:R-:W-:Y:S02]  /*0b60*/  UIMAD UR14, UR7, 0x5, UR6 ;  /* 0x00000005070e78a4 */ /* 0x000fe4000f8e0206 */
[----:B------:R-:W-:Y:S02]  /*0b70*/  UIMAD UR15, UR7, 0x6, UR6 ;  /* 0x00000006070f78a4 */ /* 0x000fe4000f8e0206 */
[----:B------:R-:W-:Y:S02]  /*0b80*/  UIMAD UR7, UR7, 0x7, UR6 ;  /* 0x00000007070778a4 */ /* 0x000fe4000f8e0206 */
[----:B-1----:R-:W-:-:S12]  /*0b90*/  UIMAD.WIDE.U32 UR16, UR6, 0x4, UR24 ;  /* 0x00000004061078a5 */ /* 0x002fd8000f8e0018 */
.L_x_7:
[----:B------:R-:W0:Y:S01]  /*0ba0*/  LDC.64 R14, c[0x0][0x388] ;  /* 0x0000e200ff0e7b82 */ /* 0x000e220000000a00 */
[----:B------:R-:W-:Y:S02]  /*0bb0*/  MOV R22, UR16 ;  /* 0x0000001000167c02 */ /* 0x000fe40008000f00 */
[----:B------:R-:W-:-:S05]  /*0bc0*/  MOV R23, UR17 ;  /* 0x0000001100177c02 */ /* 0x000fca0008000f00 */
[----:B------:R-:W2:Y:S01]  /*0bd0*/  LDG.E R22, desc[UR8][R22.64] ;  /* 0x0000000816167981 */ /* 0x000ea2000c1e1900 */
[----:B------:R-:W1:Y:S01]  /*0be0*/  LDC R10, c[0x0][0x3a4] ;  /* 0x0000e900ff0a7b82 */ /* 0x000e620000000800 */
[----:B0-----:R-:W-:-:S05]  /*0bf0*/  IMAD.WIDE R14, R9, 0x4, R14 ;  /* 0x00000004090e7825 */ /* 0x001fca00078e020e */
[----:B------:R0:W2:Y:S01]  /*0c00*/  LDG.E R27, desc[UR8][R14.64] ;  /* 0x000000080e1b7981 */ /* 0x0000a2000c1e1900 */
[----:B------:R-:W-:Y:S01]  /*0c10*/  UIMAD.WIDE.U32 UR18, UR10, 0x4, UR24 ;  /* 0x000000040a1278a5 */ /* 0x000fe2000f8e0018 */
[----:B-1----:R-:W-:-:S05]  /*0c20*/  IMAD.WIDE R20, R10, 0x4, R14 ;  /* 0x000000040a147825 */ /* 0x002fca00078e020e */
[----:B------:R-:W-:Y:S02]  /*0c30*/  MOV R18, UR18 ;  /* 0x0000001200127c02 */ /* 0x000fe40008000f00 */
[----:B------:R-:W-:Y:S01]  /*0c40*/  MOV R19, UR19 ;  /* 0x0000001300137c02 */ /* 0x000fe20008000f00 */
[----:B------:R-:W-:Y:S01]  /*0c50*/  UIMAD.WIDE.U32 UR18, UR12, 0x4, UR24 ;  /* 0x000000040c1278a5 */ /* 0x000fe2000f8e0018 */
[C---:B------:R-:W-:Y:S01]  /*0c60*/  IMAD.WIDE R16, R10.reuse, 0x4, R20 ;  /* 0x000000040a107825 */ /* 0x040fe200078e0214 */
[----:B------:R-:W-:Y:S01]  /*0c70*/  UIMAD.WIDE.U32 UR20, UR11, 0x4, UR24 ;  /* 0x000000040b1478a5 */ /* 0x000fe2000f8e0018 */
[----:B------:R-:W3:Y:S03]  /*0c80*/  LDG.E R11, desc[UR8][R20.64] ;  /* 0x00000008140b7981 */ /* 0x000ee6000c1e1900 */
[----:B0-----:R-:W-:Y:S01]  /*0c90*/  MOV R14, UR18 ;  /* 0x00000012000e7c02 */ /* 0x001fe20008000f00 */
[----:B------:R0:W3:Y:S01]  /*0ca0*/  LDG.E R8, desc[UR8][R18.64] ;  /* 0x0000000812087981 */ /* 0x0000e2000c1e1900 */
[----:B------:R-:W-:Y:S01]  /*0cb0*/  MOV R15, UR19 ;  /* 0x00000013000f7c02 */ /* 0x000fe20008000f00 */
[----:B------:R-:W-:Y:S01]  /*0cc0*/  UIMAD.WIDE.U32 UR18, UR14, 0x4, UR24 ;  /* 0x000000040e1278a5 */ /* 0x000fe2000f8e0018 */
[----:B------:R-:W-:Y:S01]  /*0cd0*/  MOV R25, UR21 ;  /* 0x0000001500197c02 */ /* 0x000fe20008000f00 */
[----:B------:R-:W-:Y:S01]  /*0ce0*/  UIMAD.WIDE.U32 UR22, UR13, 0x4, UR24 ;  /* 0x000000040d1678a5 */ /* 0x000fe2000f8e0018 */
[----:B------:R-:W-:Y:S01]  /*0cf0*/  MOV R24, UR20 ;  /* 0x0000001400187c02 */ /* 0x000fe20008000f00 */
[----:B------:R1:W4:Y:S01]  /*0d00*/  LDG.E R23, desc[UR8][R14.64] ;  /* 0x000000080e177981 */ /* 0x000322000c1e1900 */
[----:B0-----:R-:W-:-:S03]  /*0d10*/  IMAD.WIDE R18, R10, 0x4, R16 ;  /* 0x000000040a127825 */ /* 0x001fc600078e0210 */
[----:B------:R-:W5:Y:S04]  /*0d20*/  LDG.E R25, desc[UR8][R24.64] ;  /* 0x0000000818197981 */ /* 0x000f68000c1e1900 */
[----:B------:R0:W5:Y:S01]  /*0d30*/  LDG.E R26, desc[UR8][R16.64] ;  /* 0x00000008101a7981 */ /* 0x000162000c1e1900 */
[----:B-1----:R-:W-:Y:S01]  /*0d40*/  IMAD.WIDE R14, R10, 0x4, R18 ;  /* 0x000000040a0e7825 */ /* 0x002fe200078e0212 */
[----:B------:R-:W-:Y:S02]  /*0d50*/  MOV R21, UR23 ;  /* 0x0000001700157c02 */ /* 0x000fe40008000f00 */
[----:B------:R1:W4:Y:S01]  /*0d60*/  LDG.E R24, desc[UR8][R18.64] ;  /* 0x0000000812187981 */ /* 0x000322000c1e1900 */
[----:B------:R-:W-:Y:S02]  /*0d70*/  MOV R20, UR22 ;  /* 0x0000001600147c02 */ /* 0x000fe40008000f00 */
[----:B0-----:R-:W-:-:S02]  /*0d80*/  MOV R16, UR18 ;  /* 0x0000001200107c02 */ /* 0x001fc40008000f00 */
[----:B------:R-:W-:Y:S01]  /*0d90*/  MOV R17, UR19 ;  /* 0x0000001300117c02 */ /* 0x000fe20008000f00 */
[----:B------:R-:W-:Y:S01]  /*0da0*/  UIMAD.WIDE.U32 UR18, UR15, 0x4, UR24 ;  /* 0x000000040f1278a5 */ /* 0x000fe2000f8e0018 */
[----:B------:R-:W4:Y:S01]  /*0db0*/  LDG.E R21, desc[UR8][R20.64] ;  /* 0x0000000814157981 */ /* 0x000f22000c1e1900 */
[----:B-1----:R-:W-:-:S03]  /*0dc0*/  IMAD.WIDE R18, R10, 0x4, R14 ;  /* 0x000000040a127825 */ /* 0x002fc600078e020e */
[----:B------:R0:W4:Y:S04]  /*0dd0*/  LDG.E R13, desc[UR8][R16.64] ;  /* 0x00000008100d7981 */ /* 0x000128000c1e1900 */
[----:B------:R-:W4:Y:S01]  /*0de0*/  LDG.E R20, desc[UR8][R18.64] ;  /* 0x0000000812147981 */ /* 0x000f22000c1e1900 */
[----:B0-----:R-:W-:Y:S02]  /*0df0*/  MOV R16, UR18 ;  /* 0x0000001200107c02 */ /* 0x001fe40008000f00 */
[----:B------:R-:W-:Y:S01]  /*0e00*/  MOV R17, UR19 ;  /* 0x0000001300117c02 */ /* 0x000fe20008000f00 */
[----:B------:R-:W-:-:S04]  /*0e10*/  UIMAD.WIDE.U32 UR18, UR7, 0x4, UR24 ;  /* 0x00000004071278a5 */ /* 0x000fc8000f8e0018 */
[----:B------:R-:W4:Y:S01]  /*0e20*/  LDG.E R16, desc[UR8][R16.64] ;  /* 0x0000000810107981 */ /* 0x000f22000c1e1900 */
[----:B--2---:R-:W-:-:S03]  /*0e30*/  FADD R27, R27, -R22 ;  /* 0x800000161b1b7221 */ /* 0x004fc60000000000 */
[----:B------:R0:W2:Y:S02]  /*0e40*/  LDG.E R22, desc[UR8][R14.64] ;  /* 0x000000080e167981 */ /* 0x0000a4000c1e1900 */
[----:B0-----:R-:W-:-:S05]  /*0e50*/  IMAD.WIDE R14, R10, 0x4, R18 ;  /* 0x000000040a0e7825 */ /* 0x001fca00078e0212 */
[----:B------:R0:W2:Y:S01]  /*0e60*/  LDG.E R29, desc[UR8][R14.64] ;  /* 0x000000080e1d7981 */ /* 0x0000a2000c1e1900 */
[----:B------:R-:W-:-:S04]  /*0e70*/  IMAD.WIDE R18, R10, 0x4, R14 ;  /* 0x000000040a127825 */ /* 0x000fc800078e020e */
[----:B------:R-:W-:Y:S02]  /*0e80*/  FFMA R27, R27, R27, R28 ;  /* 0x0000001b1b1b7223 */ /* 0x000fe4000000001c */
[----:B------:R-:W2:Y:S01]  /*0e90*/  LDG.E R28, desc[UR8][R18.64] ;  /* 0x00000008121c7981 */ /* 0x000ea2000c1e1900 */
[----:B0-----:R-:W-:Y:S02]  /*0ea0*/  MOV R15, UR19 ;  /* 0x00000013000f7c02 */ /* 0x001fe40008000f00 */
[----:B------:R-:W-:-:S05]  /*0eb0*/  MOV R14, UR18 ;  /* 0x00000012000e7c02 */ /* 0x000fca0008000f00 */
[----:B------:R-:W2:Y:S01]  /*0ec0*/  LDG.E R15, desc[UR8][R14.64] ;  /* 0x000000080e0f7981 */ /* 0x000ea2000c1e1900 */
[----:B---3--:R-:W-:Y:S01]  /*0ed0*/  FADD R8, R11, -R8 ;  /* 0x800000080b087221 */ /* 0x008fe20000000000 */
[----:B-----5:R-:W-:-:S03]  /*0ee0*/  FADD R26, R26, -R25 ;  /* 0x800000191a1a7221 */ /* 0x020fc60000000000 */
[----:B------:R-:W-:Y:S01]  /*0ef0*/  FFMA R27, R8, R8, R27 ;  /* 0x00000008081b7223 */ /* 0x000fe2000000001b */
[----:B----4-:R-:W-:Y:S01]  /*0f00*/  FADD R24, R24, -R23 ;  /* 0x8000001718187221 */ /* 0x010fe20000000000 */
[----:B------:R-:W-:Y:S02]  /*0f10*/  IADD3 R12, PT, PT, R12, 0x8, RZ ;  /* 0x000000080c0c7810 */ /* 0x000fe40007ffe0ff */
[----:B------:R-:W-:Y:S02]  /*0f20*/  FFMA R27, R26, R26, R27 ;  /* 0x0000001a1a1b7223 */ /* 0x000fe4000000001b */
[----:B------:R-:W-:Y:S02]  /*0f30*/  ISETP.NE.AND P0, PT, R12, RZ, PT ;  /* 0x000000ff0c00720c */ /* 0x000fe40003f05270 */
[----:B------:R-:W-:Y:S01]  /*0f40*/  FFMA R27, R24, R24, R27 ;  /* 0x00000018181b7223 */ /* 0x000fe2000000001b */
[----:B------:R-:W-:Y:S01]  /*0f50*/  FADD R20, R20, -R13 ;  /* 0x8000000d14147221 */ /* 0x000fe20000000000 */
[----:B------:R-:W-:-:S02]  /*0f60*/  UIADD3 UR10, UPT, UPT, UR4, UR10, URZ ;  /* 0x0000000a040a7290 */ /* 0x000fc4000fffe0ff */
[----:B------:R-:W-:Y:S02]  /*0f70*/  UIADD3 UR11, UPT, UPT, UR4, UR11, URZ ;  /* 0x0000000b040b7290 */ /* 0x000fe4000fffe0ff */
[----:B------:R-:W-:Y:S02]  /*0f80*/  UIADD3 UR12, UPT, UPT, UR4, UR12, URZ ;  /* 0x0000000c040c7290 */ /* 0x000fe4000fffe0ff */
[----:B------:R-:W-:Y:S02]  /*0f90*/  UIADD3 UR13, UPT, UPT, UR4, UR13, URZ ;  /* 0x0000000d040d7290 */ /* 0x000fe4000fffe0ff */
[----:B------:R-:W-:Y:S02]  /*0fa0*/  UIADD3 UR14, UPT, UPT, UR4, UR14, URZ ;  /* 0x0000000e040e7290 */ /* 0x000fe4000fffe0ff */
[----:B------:R-:W-:Y:S02]  /*0fb0*/  UIADD3 UR15, UPT, UPT, UR4, UR15, URZ ;  /* 0x0000000f040f7290 */ /* 0x000fe4000fffe0ff */
[----:B------:R-:W-:-:S02]  /*0fc0*/  UIADD3 UR7, UPT, UPT, UR4, UR7, URZ ;  /* 0x0000000704077290 */ /* 0x000fc4000fffe0ff */
[----:B------:R-:W-:Y:S01]  /*0fd0*/  UIMAD.WIDE.U32 UR16, UR4, 0x4, UR16 ;  /* 0x00000004041078a5 */ /* 0x000fe2000f8e0010 */
[----:B------:R-:W-:Y:S01]  /*0fe0*/  LEA R9, R10, R9, 0x3 ;  /* 0x000000090a097211 */ /* 0x000fe200078e18ff */
[----:B--2---:R-:W-:-:S04]  /*0ff0*/  FADD R22, R22, -R21 ;  /* 0x8000001516167221 */ /* 0x004fc80000000000 */
[----:B------:R-:W-:-:S04]  /*1000*/  FFMA R27, R22, R22, R27 ;  /* 0x00000016161b7223 */ /* 0x000fc8000000001b */
[----:B------:R-:W-:Y:S01]  /*1010*/  FFMA R27, R20, R20, R27 ;  /* 0x00000014141b7223 */ /* 0x000fe2000000001b */
[----:B------:R-:W-:-:S04]  /*1020*/  FADD R16, R29, -R16 ;  /* 0x800000101d107221 */ /* 0x000fc80000000000 */
[----:B------:R-:W-:Y:S01]  /*1030*/  FFMA R27, R16, R16, R27 ;  /* 0x00000010101b7223 */ /* 0x000fe2000000001b */
[----:B------:R-:W-:-:S04]  /*1040*/  FADD R28, R28, -R15 ;  /* 0x8000000f1c1c7221 */ /* 0x000fc80000000000 */
[----:B------:R-:W-:Y:S01]  /*1050*/  FFMA R28, R28, R28, R27 ;  /* 0x0000001c1c1c7223 */ /* 0x000fe2000000001b */
[----:B------:R-:W-:Y:S06]  /*1060*/  @P0 BRA `(.L_x_7) ;  /* 0xfffffff800cc0947 */ /* 0x000fec000383ffff */
[----:B------:R-:W-:-:S07]  /*1070*/  MOV R23, R7 ;  /* 0x0000000700177202 */ /* 0x000fce0000000f00 */
.L_x_6:
[----:B------:R-:W-:-:S13]  /*1080*/  ISETP.NE.AND P0, PT, R5, RZ, PT ;  /* 0x000000ff0500720c */ /* 0x000fda0003f05270 */
[----:B------:R-:W-:Y:S05]  /*1090*/  @!P0 BRA `(.L_x_8) ;  /* 0x00000004001c8947 */ /* 0x000fea0003800000 */
[----:B------:R-:W-:Y:S02]  /*10a0*/  IADD3 R8, PT, PT, R5, -0x1, RZ ;  /* 0xffffffff05087810 */ /* 0x000fe40007ffe0ff */
[----:B------:R-:W-:Y:S02]  /*10b0*/  ISETP.NE.AND P1, PT, R6, RZ, PT ;  /* 0x000000ff0600720c */ /* 0x000fe40003f25270 */
[----:B------:R-:W-:-:S13]  /*10c0*/  ISETP.GE.U32.AND P0, PT, R8, 0x3, PT ;  /* 0x000000030800780c */ /* 0x000fda0003f06070 */
[----:B------:R-:W-:Y:S05]  /*10d0*/  @!P0 BRA `(.L_x_9) ;  /* 0x0000000000848947 */ /* 0x000fea0003800000 */
[----:B------:R-:W0:Y:S08]  /*10e0*/  LDC.64 R10, c[0x0][0x3a0] ;  /* 0x0000e800ff0a7b82 */ /* 0x000e300000000a00 */
[----:B------:R-:W1:Y:S08]  /*10f0*/  LDC.64 R26, c[0x0][0x388] ;  /* 0x0000e200ff1a7b82 */ /* 0x000e700000000a00 */
[----:B------:R-:W2:Y:S01]  /*1100*/  LDC.64 R8, c[0x0][0x380] ;  /* 0x0000e000ff087b82 */ /* 0x000ea20000000a00 */
[----:B0-----:R-:W-:-:S02]  /*1110*/  IMAD R13, R23, R11, R2 ;  /* 0x0000000b170d7224 */ /* 0x001fc400078e0202 */
[----:B------:R-:W-:Y:S02]  /*1120*/  IMAD R15, R23, R10, UR6 ;  /* 0x00000006170f7e24 */ /* 0x000fe4000f8e020a */
[----:B-1----:R-:W-:-:S03]  /*1130*/  IMAD.WIDE R26, R13, 0x4, R26 ;  /* 0x000000040d1a7825 */ /* 0x002fc600078e021a */
[----:B------:R-:W-:Y:S02]  /*1140*/  IADD3 R13, PT, PT, R15, R10, RZ ;  /* 0x0000000a0f0d7210 */ /* 0x000fe40007ffe0ff */
[----:B------:R-:W3:Y:S01]  /*1150*/  LDG.E R20, desc[UR8][R26.64] ;  /* 0x000000081a147981 */ /* 0x000ee2000c1e1900 */
[----:B------:R-:W-:-:S04]  /*1160*/  IMAD.WIDE R18, R11, 0x4, R26 ;  /* 0x000000040b127825 */ /* 0x000fc800078e021a */
[--C-:B--2---:R-:W-:Y:S01]  /*1170*/  IMAD.WIDE.U32 R24, R15, 0x4, R8.reuse ;  /* 0x000000040f187825 */ /* 0x104fe200078e0008 */
[CC--:B------:R-:W-:Y:S01]  /*1180*/  IADD3 R15, PT, PT, R13.reuse, R10.reuse, RZ ;  /* 0x0000000a0d0f7210 */ /* 0x0c0fe20007ffe0ff */
[----:B------:R-:W2:Y:S02]  /*1190*/  LDG.E R21, desc[UR8][R18.64] ;  /* 0x0000000812157981 */ /* 0x000ea4000c1e1900 */
[----:B------:R-:W-:Y:S01]  /*11a0*/  IMAD.WIDE.U32 R12, R13, 0x4, R8 ;  /* 0x000000040d0c7825 */ /* 0x000fe200078e0008 */
[----:B------:R-:W-:Y:S01]  /*11b0*/  IADD3 R29, PT, PT, R15, R10, RZ ;  /* 0x0000000a0f1d7210 */ /* 0x000fe20007ffe0ff */
[----:B------:R-:W3:Y:S02]  /*11c0*/  LDG.E R25, desc[UR8][R24.64] ;  /* 0x0000000818197981 */ /* 0x000ee4000c1e1900 */
[----:B------:R-:W-:Y:S02]  /*11d0*/  IMAD.WIDE R16, R11, 0x4, R18 ;  /* 0x000000040b107825 */ /* 0x000fe400078e0212 */
[----:B------:R-:W2:Y:S02]  /*11e0*/  LDG.E R12, desc[UR8][R12.64] ;  /* 0x000000080c0c7981 */ /* 0x000ea4000c1e1900 */
[----:B------:R-:W-:-:S02]  /*11f0*/  IMAD.WIDE.U32 R14, R15, 0x4, R8 ;  /* 0x000000040f0e7825 */ /* 0x000fc400078e0008 */
[----:B------:R-:W4:Y:S02]  /*1200*/  LDG.E R22, desc[UR8][R16.64] ;  /* 0x0000000810167981 */ /* 0x000f24000c1e1900 */
[----:B------:R-:W-:Y:S02]  /*1210*/  IMAD.WIDE R10, R11, 0x4, R16 ;  /* 0x000000040b0a7825 */ /* 0x000fe400078e0210 */
[----:B------:R-:W4:Y:S02]  /*1220*/  LDG.E R15, desc[UR8][R14.64] ;  /* 0x000000080e0f7981 */ /* 0x000f24000c1e1900 */
[----:B------:R-:W-:Y:S02]  /*1230*/  IMAD.WIDE.U32 R8, R29, 0x4, R8 ;  /* 0x000000041d087825 */ /* 0x000fe400078e0008 */
        /* <DEDUP_REMOVED lines=11> */
.L_x_9:
[----:B------:R-:W-:Y:S05]  /*12f0*/  @!P1 BRA `(.L_x_8) ;  /* 0x0000000000849947 */ /* 0x000fea0003800000 */
[----:B------:R-:W0:Y:S01]  /*1300*/  LDC R8, c[0x0][0x3a8] ;  /* 0x0000ea00ff087b82 */ /* 0x000e220000000800 */
[----:B------:R-:W-:-:S07]  /*1310*/  ISETP.NE.AND P1, PT, R6, 0x1, PT ;  /* 0x000000010600780c */ /* 0x000fce0003f25270 */
[----:B------:R-:W1:Y:S08]  /*1320*/  LDC.64 R20, c[0x0][0x388] ;  /* 0x0000e200ff147b82 */ /* 0x000e700000000a00 */
[----:B------:R-:W2:Y:S01]  /*1330*/  @P1 LDC.64 R16, c[0x0][0x3a0] ;  /* 0x0000e800ff101b82 */ /* 0x000ea20000000a00 */
[----:B0-----:R-:W-:-:S07]  /*1340*/  LOP3.LUT P0, RZ, R8, 0x1, RZ, 0xc0, !PT ;  /* 0x0000000108ff7812 */ /* 0x001fce000780c0ff */
[----:B------:R-:W0:Y:S08]  /*1350*/  LDC.64 R12, c[0x0][0x380] ;  /* 0x0000e000ff0c7b82 */ /* 0x000e300000000a00 */
[----:B------:R-:W3:Y:S01]  /*1360*/  LDC.64 R10, c[0x0][0x388] ;  /* 0x0000e200ff0a7b82 */ /* 0x000ee20000000a00 */
[----:B--2---:R-:W-:-:S07]  /*1370*/  @P1 IMAD R19, R23, R17, R2 ;  /* 0x0000001117131224 */ /* 0x004fce00078e0202 */
[----:B------:R-:W2:Y:S01]  /*1380*/  @P0 LDC.64 R14, c[0x0][0x3a0] ;  /* 0x0000e800ff0e0b82 */ /* 0x000ea20000000a00 */
[C---:B------:R-:W-:Y:S01]  /*1390*/  @P1 IMAD R25, R23.reuse, R16, UR6 ;  /* 0x0000000617191e24 */ /* 0x040fe2000f8e0210 */
[----:B------:R-:W-:Y:S01]  /*13a0*/  @P1 IADD3 R23, PT, PT, R23, 0x2, RZ ;  /* 0x0000000217171810 */ /* 0x000fe20007ffe0ff */
[----:B-1----:R-:W-:-:S03]  /*13b0*/  @P1 IMAD.WIDE R20, R19, 0x4, R20 ;  /* 0x0000000413141825 */ /* 0x002fc600078e0214 */
[C---:B------:R-:W-:Y:S02]  /*13c0*/  @P1 IADD3 R27, PT, PT, R25.reuse, R16, RZ ;  /* 0x00000010191b1210 */ /* 0x040fe40007ffe0ff */
[----:B------:R-:W1:Y:S01]  /*13d0*/  LDC.64 R8, c[0x0][0x380] ;  /* 0x0000e000ff087b82 */ /* 0x000e620000000a00 */
[----:B0-----:R-:W-:Y:S01]  /*13e0*/  @P1 IMAD.WIDE.U32 R18, R25, 0x4, R12 ;  /* 0x0000000419121825 */ /* 0x001fe200078e000c */
[----:B------:R-:W4:Y:S03]  /*13f0*/  @P1 LDG.E R22, desc[UR8][R20.64] ;  /* 0x0000000814161981 */ /* 0x000f26000c1e1900 */
[----:B------:R-:W-:Y:S02]  /*1400*/  @P1 IMAD.WIDE R16, R17, 0x4, R20 ;  /* 0x0000000411101825 */ /* 0x000fe400078e0214 */
[----:B------:R-:W4:Y:S02]  /*1410*/  @P1 LDG.E R19, desc[UR8][R18.64] ;  /* 0x0000000812131981 */ /* 0x000f24000c1e1900 */
[----:B------:R-:W-:-:S02]  /*1420*/  @P1 IMAD.WIDE.U32 R12, R27, 0x4, R12 ;  /* 0x000000041b0c1825 */ /* 0x000fc400078e000c */
[----:B------:R-:W5:Y:S04]  /*1430*/  @P1 LDG.E R16, desc[UR8][R16.64] ;  /* 0x0000000810101981 */ /* 0x000f68000c1e1900 */
[----:B------:R-:W5:Y:S01]  /*1440*/  @P1 LDG.E R13, desc[UR8][R12.64] ;  /* 0x000000080c0d1981 */ /* 0x000f62000c1e1900 */
[C---:B--2---:R-:W-:Y:S02]  /*1450*/  @P0 IMAD R15, R23.reuse, R15, R2 ;  /* 0x0000000f170f0224 */ /* 0x044fe400078e0202 */
[----:B------:R-:W-:Y:S02]  /*1460*/  @P0 IMAD R23, R23, R14, UR6 ;  /* 0x0000000617170e24 */ /* 0x000fe4000f8e020e */
[----:B---3--:R-:W-:-:S04]  /*1470*/  @P0 IMAD.WIDE R10, R15, 0x4, R10 ;  /* 0x000000040f0a0825 */ /* 0x008fc800078e020a */
[----:B-1----:R-:W-:Y:S02]  /*1480*/  @P0 IMAD.WIDE.U32 R8, R23, 0x4, R8 ;  /* 0x0000000417080825 */ /* 0x002fe400078e0008 */
[----:B------:R-:W2:Y:S04]  /*1490*/  @P0 LDG.E R10, desc[UR8][R10.64] ;  /* 0x000000080a0a0981 */ /* 0x000ea8000c1e1900 */
[----:B------:R-:W2:Y:S01]  /*14a0*/  @P0 LDG.E R9, desc[UR8][R8.64] ;  /* 0x0000000808090981 */ /* 0x000ea2000c1e1900 */
[----:B----4-:R-:W-:-:S04]  /*14b0*/  @P1 FADD R15, R22, -R19 ;  /* 0x80000013160f1221 */ /* 0x010fc80000000000 */
[----:B------:R-:W-:Y:S01]  /*14c0*/  @P1 FFMA R15, R15, R15, R28 ;  /* 0x0000000f0f0f1223 */ /* 0x000fe2000000001c */
[----:B-----5:R-:W-:-:S04]  /*14d0*/  @P1 FADD R14, R16, -R13 ;  /* 0x8000000d100e1221 */ /* 0x020fc80000000000 */
[----:B------:R-:W-:Y:S01]  /*14e0*/  @P1 FFMA R28, R14, R14, R15 ;  /* 0x0000000e0e1c1223 */ /* 0x000fe2000000000f */
[----:B--2---:R-:W-:-:S04]  /*14f0*/  @P0 FADD R15, R10, -R9 ;  /* 0x800000090a0f0221 */ /* 0x004fc80000000000 */
[----:B------:R-:W-:-:S07]  /*1500*/  @P0 FFMA R28, R15, R15, R28 ;  /* 0x0000000f0f1c0223 */ /* 0x000fce000000001c */
.L_x_8:
[----:B------:R-:W0:Y:S01]  /*1510*/  LDCU UR10, c[0x0][0x3a0] ;  /* 0x00007400ff0a77ac */ /* 0x000e220008000800 */
[----:B------:R-:W-:Y:S01]  /*1520*/  FSETP.GEU.AND P0, PT, R28, R3, PT ;  /* 0x000000031c00720b */ /* 0x000fe20003f0e000 */
[----:B------:R-:W-:-:S03]  /*1530*/  UIADD3 UR7, UPT, UPT, UR6, 0x1, URZ ;  /* 0x0000000106077890 */ /* 0x000fc6000fffe0ff */
[----:B------:R-:W-:Y:S02]  /*1540*/  FSEL R3, R28, R3, !P0 ;  /* 0x000000031c037208 */ /* 0x000fe40004000000 */
[----:B------:R-:W-:Y:S01]  /*1550*/  SEL R4, R4, UR6, P0 ;  /* 0x0000000604047c07 */ /* 0x000fe20008000000 */
[----:B0-----:R-:W-:-:S09]  /*1560*/  UISETP.NE.AND UP0, UPT, UR7, UR10, UPT ;  /* 0x0000000a0700728c */ /* 0x001fd2000bf05270 */
[----:B------:R-:W-:Y:S05]  /*1570*/  BRA.U !UP0, `(.L_x_4) ;  /* 0x00000001087c7547 */ /* 0x000fea000b800000 */
[----:B------:R-:W-:Y:S01]  /*1580*/  UMOV UR6, UR7 ;  /* 0x0000000700067c82 */ /* 0x000fe20008000000 */
[----:B------:R-:W-:Y:S05]  /*1590*/  BRA `(.L_x_10) ;  /* 0xfffffff400387947 */ /* 0x000fea000383ffff */
.L_x_5:
[----:B------:R-:W-:Y:S01]  /*15a0*/  UIADD3 UR4, UPT, UPT, UR6, -0x1, URZ ;  /* 0xffffffff06047890 */ /* 0x000fe2000fffe0ff */
[----:B------:R-:W-:Y:S01]  /*15b0*/  HFMA2 R4, -RZ, RZ, 0, 0 ;  /* 0x00000000ff047431 */ /* 0x000fe200000001ff */
[----:B------:R-:W-:Y:S01]  /*15c0*/  UIADD3 UR6, UPT, UPT, UR6, -0x2, URZ ;  /* 0xfffffffe06067890 */ /* 0x000fe2000fffe0ff */
[----:B------:R-:W-:Y:S01]  /*15d0*/  MOV R5, 0x1 ;  /* 0x0000000100057802 */ /* 0x000fe20000000f00 */
[----:B------:R-:W-:Y:S02]  /*15e0*/  ULOP3.LUT UR7, UR4, 0x3, URZ, 0xc0, !UPT ;  /* 0x0000000304077892 */ /* 0x000fe4000f8ec0ff */
[----:B------:R-:W-:-:S09]  /*15f0*/  UISETP.GE.U32.AND UP0, UPT, UR6, 0x3, UPT ;  /* 0x000000030600788c */ /* 0x000fd2000bf06070 */
[----:B------:R-:W-:Y:S05]  /*1600*/  BRA.U !UP0, `(.L_x_11) ;  /* 0x0000000108307547 */ /* 0x000fea000b800000 */
[----:B------:R-:W-:Y:S01]  /*1610*/  MOV R4, RZ ;  /* 0x000000ff00047202 */ /* 0x000fe20000000f00 */
[----:B------:R-:W-:Y:S01]  /*1620*/  ULOP3.LUT UR4, UR4, 0xfffffffc, URZ, 0xc0, !UPT ;  /* 0xfffffffc04047892 */ /* 0x000fe2000f8ec0ff */
[----:B------:R-:W-:-:S11]  /*1630*/  MOV R5, 0x1 ;  /* 0x0000000100057802 */ /* 0x000fd60000000f00 */
.L_x_12:
[----:B------:R-:W-:Y:S02]  /*1640*/  IADD3 R6, PT, PT, R5, 0x3, RZ ;  /* 0x0000000305067810 */ /* 0x000fe40007ffe0ff */
[----:B------:R-:W-:Y:S02]  /*1650*/  FSETP.GT.AND P0, PT, R3, RZ, PT ;  /* 0x000000ff0300720b */ /* 0x000fe40003f04000 */
[----:B------:R-:W-:Y:S02]  /*1660*/  ISETP.NE.AND P1, PT, R6, UR4, PT ;  /* 0x0000000406007c0c */ /* 0x000fe4000bf25270 */
[C---:B------:R-:W-:Y:S02]  /*1670*/  IADD3 R6, PT, PT, R5.reuse, 0x4, RZ ;  /* 0x0000000405067810 */ /* 0x040fe40007ffe0ff */
[----:B------:R-:W-:Y:S02]  /*1680*/  SEL R4, R5, R4, P0 ;  /* 0x0000000405047207 */ /* 0x000fe40000000000 */
[----:B------:R-:W-:-:S02]  /*1690*/  FSEL R3, R3, RZ, !P0 ;  /* 0x000000ff03037208 */ /* 0x000fc40004000000 */
[----:B------:R-:W-:-:S05]  /*16a0*/  MOV R5, R6 ;  /* 0x0000000600057202 */ /* 0x000fca0000000f00 */
[----:B------:R-:W-:Y:S05]  /*16b0*/  @P1 BRA `(.L_x_12) ;  /* 0xfffffffc00e01947 */ /* 0x000fea000383ffff */
[----:B------:R-:W-:-:S07]  /*16c0*/  MOV R5, R6 ;  /* 0x0000000600057202 */ /* 0x000fce0000000f00 */
.L_x_11:
[----:B------:R-:W-:-:S09]  /*16d0*/  UISETP.NE.AND UP0, UPT, UR7, URZ, UPT ;  /* 0x000000ff0700728c */ /* 0x000fd2000bf05270 */
[----:B------:R-:W-:Y:S05]  /*16e0*/  BRA.U !UP0, `(.L_x_4) ;  /* 0x0000000108207547 */ /* 0x000fea000b800000 */
[----:B------:R-:W-:-:S05]  /*16f0*/  UMOV UR4, URZ ;  /* 0x000000ff00047c82 */ /* 0x000fca0008000000 */
.L_x_13:
[----:B------:R-:W-:Y:S01]  /*1700*/  UIADD3 UR4, UPT, UPT, UR4, 0x1, URZ ;  /* 0x0000000104047890 */ /* 0x000fe2000fffe0ff */
[----:B------:R-:W-:-:S03]  /*1710*/  FSETP.GT.AND P0, PT, R3, RZ, PT ;  /* 0x000000ff0300720b */ /* 0x000fc60003f04000 */
[----:B------:R-:W-:Y:S01]  /*1720*/  UISETP.NE.AND UP0, UPT, UR4, UR7, UPT ;  /* 0x000000070400728c */ /* 0x000fe2000bf05270 */
[----:B------:R-:W-:Y:S02]  /*1730*/  SEL R4, R5, R4, P0 ;  /* 0x0000000405047207 */ /* 0x000fe40000000000 */
[----:B------:R-:W-:Y:S02]  /*1740*/  FSEL R3, R3, RZ, !P0 ;  /* 0x000000ff03037208 */ /* 0x000fe40004000000 */
[----:B------:R-:W-:-:S04]  /*1750*/  IADD3 R5, PT, PT, R5, 0x1, RZ ;  /* 0x0000000105057810 */ /* 0x000fc80007ffe0ff */
[----:B------:R-:W-:Y:S05]  /*1760*/  BRA.U UP0, `(.L_x_13) ;  /* 0xfffffffd00e47547 */ /* 0x000fea000b83ffff */
.L_x_4:
[----:B------:R-:W0:Y:S02]  /*1770*/  LDC.64 R6, c[0x0][0x398] ;  /* 0x0000e600ff067b82 */ /* 0x000e240000000a00 */
[----:B0-----:R-:W-:-:S05]  /*1780*/  IMAD.WIDE.U32 R2, R2, 0x4, R6 ;  /* 0x0000000402027825 */ /* 0x001fca00078e0006 */
[----:B------:R-:W2:Y:S01]  /*1790*/  LDG.E R5, desc[UR8][R2.64] ;  /* 0x0000000802057981 */ /* 0x000ea2000c1e1900 */
[----:B------:R-:W0:Y:S01]  /*17a0*/  S2UR UR6, SR_CgaCtaId ;  /* 0x00000000000679c3 */ /* 0x000e220000008800 */
[----:B------:R-:W-:Y:S01]  /*17b0*/  UMOV UR4, 0x400 ;  /* 0x0000040000047882 */ /* 0x000fe20000000000 */
[----:B------:R-:W-:Y:S01]  /*17c0*/  UISETP.GE.U32.AND UP0, UPT, UR5, 0x2, UPT ;  /* 0x000000020500788c */ /* 0x000fe2000bf06070 */
[----:B------:R-:W1:Y:S01]  /*17d0*/  S2R R6, SR_TID.X ;  /* 0x0000000000067919 */ /* 0x000e620000002100 */
[----:B------:R-:W-:Y:S01]  /*17e0*/  STG.E desc[UR8][R2.64], R4 ;  /* 0x0000000402007986 */ /* 0x000fe2000c101908 */
[----:B0-----:R-:W-:-:S06]  /*17f0*/  ULEA UR4, UR6, UR4, 0x18 ;  /* 0x0000000406047291 */ /* 0x001fcc000f8ec0ff */
[C---:B-1----:R-:W-:Y:S02]  /*1800*/  LEA R8, R6.reuse, UR4, 0x2 ;  /* 0x0000000406087c11 */ /* 0x042fe4000f8e10ff */
[----:B------:R-:W-:Y:S02]  /*1810*/  ISETP.NE.AND P0, PT, R6, RZ, PT ;  /* 0x000000ff0600720c */ /* 0x000fe40003f05270 */
[----:B--2---:R-:W-:-:S13]  /*1820*/  ISETP.NE.AND P1, PT, R5, R4, PT ;  /* 0x000000040500720c */ /* 0x004fda0003f25270 */
[----:B------:R-:W0:Y:S02]  /*1830*/  @P1 LDS R5, [R8] ;  /* 0x0000000008051984 */ /* 0x000e240000000800 */
[----:B0-----:R-:W-:-:S05]  /*1840*/  @P1 FADD R5, R5, 1 ;  /* 0x3f80000005051421 */ /* 0x001fca0000000000 */
[----:B------:R0:W-:Y:S01]  /*1850*/  @P1 STS [R8], R5 ;  /* 0x0000000508001388 */ /* 0x0001e20000000800 */
[----:B------:R-:W-:Y:S06]  /*1860*/  BAR.SYNC.DEFER_BLOCKING 0x0 ;  /* 0x0000000000007b1d */ /* 0x000fec0000010000 */
[----:B------:R-:W-:Y:S05]  /*1870*/  BRA.U !UP0, `(.L_x_14) ;  /* 0x0000000108307547 */ /* 0x000fea000b800000 */
.L_x_15:
[----:B------:R-:W-:Y:S02]  /*1880*/  USHF.R.U32.HI UR4, URZ, 0x1, UR5 ;  /* 0x00000001ff047899 */ /* 0x000fe40008011605 */
[----:B------:R-:W-:-:S04]  /*1890*/  UISETP.GT.U32.AND UP0, UPT, UR5, 0x3, UPT ;  /* 0x000000030500788c */ /* 0x000fc8000bf04070 */
[----:B------:R-:W-:Y:S01]  /*18a0*/  ISETP.GE.U32.AND P1, PT, R6, UR4, PT ;  /* 0x0000000406007c0c */ /* 0x000fe2000bf26070 */
[----:B------:R-:W-:Y:S01]  /*18b0*/  UMOV UR5, UR4 ;  /* 0x0000000400057c82 */ /* 0x000fe20008000000 */
[----:B-1----:R-:W-:-:S11]  /*18c0*/  MOV R3, UR4 ;  /* 0x0000000400037c02 */ /* 0x002fd60008000f00 */
[----:B------:R-:W-:Y:S02]  /*18d0*/  @!P1 LEA R2, R3, R8, 0x2 ;  /* 0x0000000803029211 */ /* 0x000fe400078e10ff */
[----:B------:R-:W-:Y:S04]  /*18e0*/  @!P1 LDS R3, [R8] ;  /* 0x0000000008039984 */ /* 0x000fe80000000800 */
[----:B------:R-:W1:Y:S02]  /*18f0*/  @!P1 LDS R2, [R2] ;  /* 0x0000000002029984 */ /* 0x000e640000000800 */
[----:B-1----:R-:W-:-:S05]  /*1900*/  @!P1 FADD R3, R2, R3 ;  /* 0x0000000302039221 */ /* 0x002fca0000000000 */
[----:B------:R1:W-:Y:S01]  /*1910*/  @!P1 STS [R8], R3 ;  /* 0x0000000308009388 */ /* 0x0003e20000000800 */
[----:B------:R-:W-:Y:S06]  /*1920*/  BAR.SYNC.DEFER_BLOCKING 0x0 ;  /* 0x0000000000007b1d */ /* 0x000fec0000010000 */
[----:B------:R-:W-:Y:S05]  /*1930*/  BRA.U UP0, `(.L_x_15) ;  /* 0xfffffffd00d07547 */ /* 0x000fea000b83ffff */
.L_x_14:
[----:B------:R-:W-:Y:S05]  /*1940*/  @P0 EXIT ;  /* 0x000000000000094d */ /* 0x000fea0003800000 */
[----:B------:R-:W2:Y:S01]  /*1950*/  S2UR UR5, SR_CgaCtaId ;  /* 0x00000000000579c3 */ /* 0x000ea20000008800 */
[----:B------:R-:W-:-:S07]  /*1960*/  UMOV UR4, 0x400 ;  /* 0x0000040000047882 */ /* 0x000fce0000000000 */
[----:B-1----:R-:W1:Y:S01]  /*1970*/  LDC.64 R2, c[0x0][0x390] ;  /* 0x0000e400ff027b82 */ /* 0x002e620000000a00 */
[----:B--2---:R-:W-:Y:S01]  /*1980*/  ULEA UR4, UR5, UR4, 0x18 ;  /* 0x0000000405047291 */ /* 0x004fe2000f8ec0ff */
[----:B-1----:R-:W-:-:S08]  /*1990*/  IMAD.WIDE.U32 R2, R0, 0x4, R2 ;  /* 0x0000000400027825 */ /* 0x002fd000078e0002 */
[----:B0-----:R-:W0:Y:S04]  /*19a0*/  LDS R5, [UR4] ;  /* 0x00000004ff057984 */ /* 0x001e280008000800 */
[----:B0-----:R-:W-:Y:S01]  /*19b0*/  STG.E desc[UR8][R2.64], R5 ;  /* 0x0000000502007986 */ /* 0x001fe2000c101908 */
[----:B------:R-:W-:Y:S05]  /*19c0*/  EXIT ;  /* 0x000000000000794d */ /* 0x000fea0003800000 */
.L_x_16:
[----:B------:R-:W-:-:S00]  /*19d0*/  BRA `(.L_x_16) ;  /* 0xfffffffc00fc7947 */ /* 0x000fc0000383ffff */
[----:B------:R-:W-:-:S00]  /*19e0*/  NOP ;  /* 0x0000000000007918 */ /* 0x000fc00000000000 */
        /* <DEDUP_REMOVED lines=9> */
.L_x_17:


//--------------------- .nv.shared._Z20find_nearest_clusterPfS_S_Piiii --------------------------
	.section	.nv.shared._Z20find_nearest_clusterPfS_S_Piiii,"aw",@nobits
	.sectionflags	@""
	.align	16
	.zero		1024


//--------------------- .nv.shared.reserved.0     --------------------------
	.section	.nv.shared.reserved.0,"aw",@nobits
	.weak		__nv_reservedSMEM_offset_0_alias
	.size		__nv_reservedSMEM_offset_0_alias, 0, 64
	.other		__nv_reservedSMEM_offset_0_alias,@"STO_CUDA_RESERVED_SHARED STV_DEFAULT"
__nv_reservedSMEM_offset_0_alias:
	.zero		0
	.zero		64


//--------------------- .nv.constant0._Z20find_nearest_clusterPfS_S_Piiii --------------------------
	.section	.nv.constant0._Z20find_nearest_clusterPfS_S_Piiii,"a",@progbits
	.sectionflags	@""
	.align	4
.nv.constant0._Z20find_nearest_clusterPfS_S_Piiii:
	.zero		940


//--------------------- SYMBOLS --------------------------

	.type		.nv.reservedSmem.offset0,@object
	.size		.nv.reservedSmem.offset0,0x4
	.type		.nv.reservedSmem.cap,@object
	.size		.nv.reservedSmem.cap,0x4
